// auto-generated by cutlass_sweep.sparse_gemm — config: {"arch": "sm_90", "cluster_m": 1, "cluster_n": 1, "dtype": "e4m3", "tile_k": 128, "tile_m": 128, "tile_n": 128}
#include "cutlass/cutlass.h"
#include "cutlass/gemm/collective/collective_builder.hpp"
#include "cutlass/gemm/device/gemm_universal_adapter.h"
#include "cutlass/gemm/kernel/gemm_universal.hpp"
#include "cutlass/epilogue/collective/collective_builder.hpp"

using Elem = cutlass::float_e4m3_t;
using Acc  = float;
using TileShape    = cute::Shape<cute::_128, cute::_128, cute::_128>;
using ClusterShape = cute::Shape<cute::_1, cute::_1, cute::_1>;

using CollectiveEpilogue = typename cutlass::epilogue::collective::CollectiveBuilder<
    cutlass::arch::Sm90, cutlass::arch::OpClassSparseTensorOp,
    TileShape, ClusterShape,
    cutlass::epilogue::collective::EpilogueTileAuto,
    Acc, Acc,
    Acc, cutlass::layout::ColumnMajor, 128 / cutlass::sizeof_bits<Acc>::value,
    Acc, cutlass::layout::ColumnMajor, 128 / cutlass::sizeof_bits<Acc>::value,
    cutlass::epilogue::collective::EpilogueScheduleAuto
  >::CollectiveOp;

using CollectiveMainloop = typename cutlass::gemm::collective::CollectiveBuilder<
    cutlass::arch::Sm90, cutlass::arch::OpClassSparseTensorOp,
    Elem, cutlass::layout::RowMajor, 128 / cutlass::sizeof_bits<Elem>::value,
    Elem, cutlass::layout::ColumnMajor, 128 / cutlass::sizeof_bits<Elem>::value,
    Acc,
    TileShape, ClusterShape,
    cutlass::gemm::collective::StageCountAutoCarveout<static_cast<int>(sizeof(typename CollectiveEpilogue::SharedStorage))>,
    cutlass::gemm::collective::KernelScheduleAuto
  >::CollectiveOp;

using GemmKernel = cutlass::gemm::kernel::GemmUniversal<
    cute::Shape<int,int,int,int>,
    CollectiveMainloop,
    CollectiveEpilogue
>;
using Gemm = cutlass::gemm::device::GemmUniversalAdapter<GemmKernel>;

auto* _anchor = &cutlass::device_kernel<GemmKernel>;


// ===== COMPILED SASS (sm_90a) =====

	.target	sm_90a

	.elftype	@"ET_EXEC"


//--------------------- .note.nv.tkinfo           --------------------------
	.section	.note.nv.tkinfo,"",@"SHT_NOTE"
	.sectionflags	@"SHF_NOTE_NV_TKINFO"
	.tkinfo
        /*0018*/ 	.word	0x00000002
        /*0030*/ 	.string	""
        /*0030*/ 	.string	"ptxas"
        /*0030*/ 	.string	"Cuda compilation tools, release 13.0, V13.0.88"
        /*0030*/ 	.string	"Build cuda_13.0.r13.0/compiler.36424714_0"
        /*0030*/ 	.string	"-arch sm_90a -m 64 "



//--------------------- .note.nv.cuinfo           --------------------------
	.section	.note.nv.cuinfo,"",@"SHT_NOTE"
	.sectionflags	@"SHF_NOTE_NV_CUINFO"
        /*0018*/ 	.short	0x0002
        /*001a*/ 	.short	0x005a
        /*001c*/ 	.short	0x0082
	.zero		2


//--------------------- .nv.info                  --------------------------
	.section	.nv.info,"",@"SHT_CUDA_INFO"
	.align	4


	//----- nvinfo : EIATTR_REGCOUNT
	.align		4
        /*0000*/ 	.byte	0x04, 0x2f
        /*0002*/ 	.short	(.L_12 - .L_11)
	.align		4
.L_11:
        /*0004*/ 	.word	index@(_ZN7cutlass13device_kernelINS_4gemm6kernel13GemmUniversalIN4cute5tupleIJiiiiEEENS1_10collective13CollectiveMmaINS1_43MainloopSm90TmaGmmaWarpSpecializedSparseFP8ILi8ENS5_IJNS4_1CILi1EEESB_SB_EEENS1_35KernelTmaWarpSpecializedCooperativeEEENS5_IJNSA_ILi128EEESF_SF_EEENS_12float_e4m3_tENS5_IJNS4_6LayoutINS5_IJiNS5_IJNSA_ILi2EEEiEEEiEEENS5_IJlNS5_IJSB_SJ_EEElEEEEENSI_INS5_IJNS5_IJNSA_ILi64EEEiEEENS5_IJSF_iEEEiEEENS5_IJNS5_IJSF_NSA_ILi8192EEEEEENS5_IJSB_lEEElEEEEEEEESH_NS5_IJlSB_lEEENS4_8TiledMMAINS4_8MMA_AtomIJNS4_4SM904GMMA6SPARSE32GMMA_64x128x64_F32E4M3E4M3_SS_TNILNS13_7ScaleInE1ELS16_1ELNS13_9SparseSelE0EEEEEENSI_INS5_IJSJ_SB_SB_EEENS5_IJSB_NSA_ILi0EEES1B_EEEEENS5_IJNS4_10UnderscoreES1E_S1E_EEEEENS4_13SM90_TMA_LOADENS4_14ComposedLayoutINS4_7SwizzleILi2ELi4ELi3EEENS4_25smem_sparse_ptr_flag_bitsILi2ELi8EEENSI_INS5_IJNS5_IJSB_NSA_ILi8EEEEEENS5_IJSJ_SP_EEEEEENS5_IJNS5_IJS1B_SF_EEESM_EEEEEEEvNS4_8identityES1H_NS1I_INS1J_ILi3ELi4ELi3EEENS4_18smem_ptr_flag_bitsILi8EEENSI_INS5_IJS1N_SF_EEENS5_IJSF_SB_EEEEEEEvS1V_EENS_8epilogue10collective6detail29Sm90TmaWarpSpecializedAdapterINS25_15DefaultEpilogueIfNS5_IJSB_llEEES29_NS24_6thread17LinearCombinationIfLi1EffLNS2A_9ScaleType4KindE0ELNS_15FloatRoundStyleE2EfEENS1_15EpilogueDefaultEEEEEvvEEEEvNT_6ParamsE)
        /*0008*/ 	.word	0x000000a8


	//----- nvinfo : EIATTR_FRAME_SIZE
	.align		4
.L_12:
        /*000c*/ 	.byte	0x04, 0x11
        /*000e*/ 	.short	(.L_14 - .L_13)
	.align		4
.L_13:
        /*0010*/ 	.word	index@(_ZN7cutlass13device_kernelINS_4gemm6kernel13GemmUniversalIN4cute5tupleIJiiiiEEENS1_10collective13CollectiveMmaINS1_43MainloopSm90TmaGmmaWarpSpecializedSparseFP8ILi8ENS5_IJNS4_1CILi1EEESB_SB_EEENS1_35KernelTmaWarpSpecializedCooperativeEEENS5_IJNSA_ILi128EEESF_SF_EEENS_12float_e4m3_tENS5_IJNS4_6LayoutINS5_IJiNS5_IJNSA_ILi2EEEiEEEiEEENS5_IJlNS5_IJSB_SJ_EEElEEEEENSI_INS5_IJNS5_IJNSA_ILi64EEEiEEENS5_IJSF_iEEEiEEENS5_IJNS5_IJSF_NSA_ILi8192EEEEEENS5_IJSB_lEEElEEEEEEEESH_NS5_IJlSB_lEEENS4_8TiledMMAINS4_8MMA_AtomIJNS4_4SM904GMMA6SPARSE32GMMA_64x128x64_F32E4M3E4M3_SS_TNILNS13_7ScaleInE1ELS16_1ELNS13_9SparseSelE0EEEEEENSI_INS5_IJSJ_SB_SB_EEENS5_IJSB_NSA_ILi0EEES1B_EEEEENS5_IJNS4_10UnderscoreES1E_S1E_EEEEENS4_13SM90_TMA_LOADENS4_14ComposedLayoutINS4_7SwizzleILi2ELi4ELi3EEENS4_25smem_sparse_ptr_flag_bitsILi2ELi8EEENSI_INS5_IJNS5_IJSB_NSA_ILi8EEEEEENS5_IJSJ_SP_EEEEEENS5_IJNS5_IJS1B_SF_EEESM_EEEEEEEvNS4_8identityES1H_NS1I_INS1J_ILi3ELi4ELi3EEENS4_18smem_ptr_flag_bitsILi8EEENSI_INS5_IJS1N_SF_EEENS5_IJSF_SB_EEEEEEEvS1V_EENS_8epilogue10collective6detail29Sm90TmaWarpSpecializedAdapterINS25_15DefaultEpilogueIfNS5_IJSB_llEEES29_NS24_6thread17LinearCombinationIfLi1EffLNS2A_9ScaleType4KindE0ELNS_15FloatRoundStyleE2EfEENS1_15EpilogueDefaultEEEEEvvEEEEvNT_6ParamsE)
        /*0014*/ 	.word	0x00000000


	//----- nvinfo : EIATTR_MIN_STACK_SIZE
	.align		4
.L_14:
        /*0018*/ 	.byte	0x04, 0x12
        /*001a*/ 	.short	(.L_16 - .L_15)
	.align		4
.L_15:
        /*001c*/ 	.word	index@(_ZN7cutlass13device_kernelINS_4gemm6kernel13GemmUniversalIN4cute5tupleIJiiiiEEENS1_10collective13CollectiveMmaINS1_43MainloopSm90TmaGmmaWarpSpecializedSparseFP8ILi8ENS5_IJNS4_1CILi1EEESB_SB_EEENS1_35KernelTmaWarpSpecializedCooperativeEEENS5_IJNSA_ILi128EEESF_SF_EEENS_12float_e4m3_tENS5_IJNS4_6LayoutINS5_IJiNS5_IJNSA_ILi2EEEiEEEiEEENS5_IJlNS5_IJSB_SJ_EEElEEEEENSI_INS5_IJNS5_IJNSA_ILi64EEEiEEENS5_IJSF_iEEEiEEENS5_IJNS5_IJSF_NSA_ILi8192EEEEEENS5_IJSB_lEEElEEEEEEEESH_NS5_IJlSB_lEEENS4_8TiledMMAINS4_8MMA_AtomIJNS4_4SM904GMMA6SPARSE32GMMA_64x128x64_F32E4M3E4M3_SS_TNILNS13_7ScaleInE1ELS16_1ELNS13_9SparseSelE0EEEEEENSI_INS5_IJSJ_SB_SB_EEENS5_IJSB_NSA_ILi0EEES1B_EEEEENS5_IJNS4_10UnderscoreES1E_S1E_EEEEENS4_13SM90_TMA_LOADENS4_14ComposedLayoutINS4_7SwizzleILi2ELi4ELi3EEENS4_25smem_sparse_ptr_flag_bitsILi2ELi8EEENSI_INS5_IJNS5_IJSB_NSA_ILi8EEEEEENS5_IJSJ_SP_EEEEEENS5_IJNS5_IJS1B_SF_EEESM_EEEEEEEvNS4_8identityES1H_NS1I_INS1J_ILi3ELi4ELi3EEENS4_18smem_ptr_flag_bitsILi8EEENSI_INS5_IJS1N_SF_EEENS5_IJSF_SB_EEEEEEEvS1V_EENS_8epilogue10collective6detail29Sm90TmaWarpSpecializedAdapterINS25_15DefaultEpilogueIfNS5_IJSB_llEEES29_NS24_6thread17LinearCombinationIfLi1EffLNS2A_9ScaleType4KindE0ELNS_15FloatRoundStyleE2EfEENS1_15EpilogueDefaultEEEEEvvEEEEvNT_6ParamsE)
        /*0020*/ 	.word	0x00000000
.L_16:


//--------------------- .nv.compat                --------------------------
	.section	.nv.compat,"",@"SHT_CUDA_COMPAT_INFO"
	.align	4
        /*0000*/ 	.byte	0x02, 0x09, 0x01, 0x00, 0x02, 0x02, 0x04, 0x00, 0x02, 0x05, 0x05, 0x00, 0x03, 0x07, 0x01, 0x01
        /*0010*/ 	.byte	0x02, 0x03, 0x01, 0x00, 0x02, 0x06, 0x01, 0x00, 0x04, 0x0b, 0x08, 0x00, 0x00, 0x00, 0x00, 0x00
        /*0020*/ 	.byte	0x00, 0x00, 0x00, 0x00


//--------------------- .nv.info._ZN7cutlass13device_kernelINS_4gemm6kernel13GemmUniversalIN4cute5tupleIJiiiiEEENS1_10collective13CollectiveMmaINS1_43MainloopSm90TmaGmmaWarpSpecializedSparseFP8ILi8ENS5_IJNS4_1CILi1EEESB_SB_EEENS1_35KernelTmaWarpSpecializedCooperativeEEENS5_IJNSA_ILi128EEESF_SF_EEENS_12float_e4m3_tENS5_IJNS4_6LayoutINS5_IJiNS5_IJNSA_ILi2EEEiEEEiEEENS5_IJlNS5_IJSB_SJ_EEElEEEEENSI_INS5_IJNS5_IJNSA_ILi64EEEiEEENS5_IJSF_iEEEiEEENS5_IJNS5_IJSF_NSA_ILi8192EEEEEENS5_IJSB_lEEElEEEEEEEESH_NS5_IJlSB_lEEENS4_8TiledMMAINS4_8MMA_AtomIJNS4_4SM904GMMA6SPARSE32GMMA_64x128x64_F32E4M3E4M3_SS_TNILNS13_7ScaleInE1ELS16_1ELNS13_9SparseSelE0EEEEEENSI_INS5_IJSJ_SB_SB_EEENS5_IJSB_NSA_ILi0EEES1B_EEEEENS5_IJNS4_10UnderscoreES1E_S1E_EEEEENS4_13SM90_TMA_LOADENS4_14ComposedLayoutINS4_7SwizzleILi2ELi4ELi3EEENS4_25smem_sparse_ptr_flag_bitsILi2ELi8EEENSI_INS5_IJNS5_IJSB_NSA_ILi8EEEEEENS5_IJSJ_SP_EEEEEENS5_IJNS5_IJS1B_SF_EEESM_EEEEEEEvNS4_8identityES1H_NS1I_INS1J_ILi3ELi4ELi3EEENS4_18smem_ptr_flag_bitsILi8EEENSI_INS5_IJS1N_SF_EEENS5_IJSF_SB_EEEEEEEvS1V_EENS_8epilogue10collective6detail29Sm90TmaWarpSpecializedAdapterINS25_15DefaultEpilogueIfNS5_IJSB_llEEES29_NS24_6thread17LinearCombinationIfLi1EffLNS2A_9ScaleType4KindE0ELNS_15FloatRoundStyleE2EfEENS1_15EpilogueDefaultEEEEEvvEEEEvNT_6ParamsE --------------------------
	.section	.nv.info._ZN7cutlass13device_kernelINS_4gemm6kernel13GemmUniversalIN4cute5tupleIJiiiiEEENS1_10collective13CollectiveMmaINS1_43MainloopSm90TmaGmmaWarpSpecializedSparseFP8ILi8ENS5_IJNS4_1CILi1EEESB_SB_EEENS1_35KernelTmaWarpSpecializedCooperativeEEENS5_IJNSA_ILi128EEESF_SF_EEENS_12float_e4m3_tENS5_IJNS4_6LayoutINS5_IJiNS5_IJNSA_ILi2EEEiEEEiEEENS5_IJlNS5_IJSB_SJ_EEElEEEEENSI_INS5_IJNS5_IJNSA_ILi64EEEiEEENS5_IJSF_iEEEiEEENS5_IJNS5_IJSF_NSA_ILi8192EEEEEENS5_IJSB_lEEElEEEEEEEESH_NS5_IJlSB_lEEENS4_8TiledMMAINS4_8MMA_AtomIJNS4_4SM904GMMA6SPARSE32GMMA_64x128x64_F32E4M3E4M3_SS_TNILNS13_7ScaleInE1ELS16_1ELNS13_9SparseSelE0EEEEEENSI_INS5_IJSJ_SB_SB_EEENS5_IJSB_NSA_ILi0EEES1B_EEEEENS5_IJNS4_10UnderscoreES1E_S1E_EEEEENS4_13SM90_TMA_LOADENS4_14ComposedLayoutINS4_7SwizzleILi2ELi4ELi3EEENS4_25smem_sparse_ptr_flag_bitsILi2ELi8EEENSI_INS5_IJNS5_IJSB_NSA_ILi8EEEEEENS5_IJSJ_SP_EEEEEENS5_IJNS5_IJS1B_SF_EEESM_EEEEEEEvNS4_8identityES1H_NS1I_INS1J_ILi3ELi4ELi3EEENS4_18smem_ptr_flag_bitsILi8EEENSI_INS5_IJS1N_SF_EEENS5_IJSF_SB_EEEEEEEvS1V_EENS_8epilogue10collective6detail29Sm90TmaWarpSpecializedAdapterINS25_15DefaultEpilogueIfNS5_IJSB_llEEES29_NS24_6thread17LinearCombinationIfLi1EffLNS2A_9ScaleType4KindE0ELNS_15FloatRoundStyleE2EfEENS1_15EpilogueDefaultEEEEEvvEEEEvNT_6ParamsE,"",@"SHT_CUDA_INFO"
	.sectionflags	@""
	.align	4


	//----- nvinfo : EIATTR_CUDA_API_VERSION
	.align		4
        /*0000*/ 	.byte	0x04, 0x37
        /*0002*/ 	.short	(.L_18 - .L_17)
.L_17:
        /*0004*/ 	.word	0x00000082


	//----- nvinfo : EIATTR_KPARAM_INFO
	.align		4
.L_18:
        /*0008*/ 	.byte	0x04, 0x17
        /*000a*/ 	.short	(.L_20 - .L_19)
.L_19:
        /*000c*/ 	.word	0x00000000
        /*0010*/ 	.short	0x0000
        /*0012*/ 	.short	0x0070
        /*0014*/ 	.byte	0x00, 0xf0, 0x01, 0x14


	//----- nvinfo : EIATTR_SPARSE_MMA_MASK
	.align		4
.L_20:
        /*0018*/ 	.byte	0x03, 0x50
        /*001a*/ 	.short	0x0001


	//----- nvinfo : EIATTR_MAXREG_COUNT
	.align		4
        /*001c*/ 	.byte	0x03, 0x1b
        /*001e*/ 	.short	0x00a8


	//----- nvinfo : EIATTR_NUM_BARRIERS
	.align		4
        /*0020*/ 	.byte	0x02, 0x4c
        /*0022*/ 	.byte	0x01
	.zero		1


	//----- nvinfo : EIATTR_MERCURY_ISA_VERSION
	.align		4
        /*0024*/ 	.byte	0x03, 0x5f
        /*0026*/ 	.short	0x0101


	//----- nvinfo : EIATTR_INT_WARP_WIDE_INSTR_OFFSETS
	.align		4
        /*0028*/ 	.byte	0x04, 0x31
        /*002a*/ 	.short	(.L_22 - .L_21)


	//   ....[0]....
.L_21:
        /*002c*/ 	.word	0x000004b0


	//   ....[1]....
        /*0030*/ 	.word	0x000004c0


	//   ....[2]....
        /*0034*/ 	.word	0x000005b0


	//----- nvinfo : EIATTR_COOP_GROUP_MASK_REGIDS
	.align		4
.L_22:
        /*0038*/ 	.byte	0x04, 0x29
        /*003a*/ 	.short	(.L_24 - .L_23)


	//   ....[0]....
.L_23:
        /*003c*/ 	.word	0xffffffff


	//   ....[1]....
        /*0040*/ 	.word	0xffffffff


	//   ....[2]....
        /*0044*/ 	.word	0xffffffff


	//   ....[3]....
        /*0048*/ 	.word	0xffffffff


	//   ....[4]....
        /*004c*/ 	.word	0xffffffff


	//----- nvinfo : EIATTR_COOP_GROUP_INSTR_OFFSETS
	.align		4
.L_24:
        /*0050*/ 	.byte	0x04, 0x28
        /*0052*/ 	.short	(.L_26 - .L_25)


	//   ....[0]....
.L_25:
        /*0054*/ 	.word	0x00000060


	//   ....[1]....
        /*0058*/ 	.word	0x00000070


	//   ....[2]....
        /*005c*/ 	.word	0x00000160


	//   ....[3]....
        /*0060*/ 	.word	0x000003a0


	//   ....[4]....
        /*0064*/ 	.word	0x000010b0


	//----- nvinfo : EIATTR_REG_RECONFIG
	.align		4
.L_26:
        /*0068*/ 	.byte	0x01, 0x54
	.zero		2


	//----- nvinfo : EIATTR_MBARRIER_INSTR_OFFSETS
	.align		4
        /*006c*/ 	.byte	0x04, 0x39
        /*006e*/ 	.short	(.L_28 - .L_27)


	//   ....[0]....
.L_27:
        /*0070*/ 	.word	0x00000280
        /*0074*/ 	.word	0x000000ff
        /*0078*/ 	.word	0x00000000
        /*007c*/ 	.short	0x0100
        /*007e*/ 	.byte	0x08
	.zero		1


	//   ....[1]....
        /*0080*/ 	.word	0x00000290
        /*0084*/ 	.word	0x000000ff
        /*0088*/ 	.word	0x00000040
        /*008c*/ 	.short	0x0100
        /*008e*/ 	.byte	0x08
	.zero		1


	//   ....[2]....
        /*0090*/ 	.word	0x000002a0
        /*0094*/ 	.word	0x000000ff
        /*0098*/ 	.word	0x00000008
        /*009c*/ 	.short	0x0100
        /*009e*/ 	.byte	0x08
	.zero		1


	//   ....[3]....
        /*00a0*/ 	.word	0x000002b0
        /*00a4*/ 	.word	0x000000ff
        /*00a8*/ 	.word	0x00000048
        /*00ac*/ 	.short	0x0100
        /*00ae*/ 	.byte	0x08
	.zero		1


	//   ....[4]....
        /*00b0*/ 	.word	0x000002c0
        /*00b4*/ 	.word	0x000000ff
        /*00b8*/ 	.word	0x00000010
        /*00bc*/ 	.short	0x0100
        /*00be*/ 	.byte	0x08
	.zero		1


	//   ....[5]....
        /*00c0*/ 	.word	0x000002d0
        /*00c4*/ 	.word	0x000000ff
        /*00c8*/ 	.word	0x00000050
        /*00cc*/ 	.short	0x0100
        /*00ce*/ 	.byte	0x08
	.zero		1


	//   ....[6]....
        /*00d0*/ 	.word	0x000002e0
        /*00d4*/ 	.word	0x000000ff
        /*00d8*/ 	.word	0x00000018
        /*00dc*/ 	.short	0x0100
        /*00de*/ 	.byte	0x08
	.zero		1


	//   ....[7]....
        /*00e0*/ 	.word	0x000002f0
        /*00e4*/ 	.word	0x000000ff
        /*00e8*/ 	.word	0x00000058
        /*00ec*/ 	.short	0x0100
        /*00ee*/ 	.byte	0x08
	.zero		1


	//   ....[8]....
        /*00f0*/ 	.word	0x00000300
        /*00f4*/ 	.word	0x000000ff
        /*00f8*/ 	.word	0x00000020
        /*00fc*/ 	.short	0x0100
        /*00fe*/ 	.byte	0x08
	.zero		1


	//   ....[9]....
        /*0100*/ 	.word	0x00000310
        /*0104*/ 	.word	0x000000ff
        /*0108*/ 	.word	0x00000060
        /*010c*/ 	.short	0x0100
        /*010e*/ 	.byte	0x08
	.zero		1


	//   ....[10]....
        /*0110*/ 	.word	0x00000320
        /*0114*/ 	.word	0x000000ff
        /*0118*/ 	.word	0x00000028
        /*011c*/ 	.short	0x0100
        /*011e*/ 	.byte	0x08
	.zero		1


	//   ....[11]....
        /*0120*/ 	.word	0x00000330
        /*0124*/ 	.word	0x000000ff
        /*0128*/ 	.word	0x00000068
        /*012c*/ 	.short	0x0100
        /*012e*/ 	.byte	0x08
	.zero		1


	//   ....[12]....
        /*0130*/ 	.word	0x00000340
        /*0134*/ 	.word	0x000000ff
        /*0138*/ 	.word	0x00000030
        /*013c*/ 	.short	0x0100
        /*013e*/ 	.byte	0x08
	.zero		1


	//   ....[13]....
        /*0140*/ 	.word	0x00000350
        /*0144*/ 	.word	0x000000ff
        /*0148*/ 	.word	0x00000070
        /*014c*/ 	.short	0x0100
        /*014e*/ 	.byte	0x08
	.zero		1


	//   ....[14]....
        /*0150*/ 	.word	0x00000360
        /*0154*/ 	.word	0x000000ff
        /*0158*/ 	.word	0x00000038
        /*015c*/ 	.short	0x0100
        /*015e*/ 	.byte	0x08
	.zero		1


	//   ....[15]....
        /*0160*/ 	.word	0x00000370
        /*0164*/ 	.word	0x000000ff
        /*0168*/ 	.word	0x00000078
        /*016c*/ 	.short	0x0100
        /*016e*/ 	.byte	0x08
	.zero		1


	//   ....[16]....
        /*0170*/ 	.word	0x00000610
        /*0174*/ 	.word	0x000000ff
        /*0178*/ 	.word	0x00000090
        /*017c*/ 	.short	0x0100
        /*017e*/ 	.byte	0x06
	.zero		1


	//   ....[17]....
        /*0180*/ 	.word	0x00000660
        /*0184*/ 	.word	0x000000ff
        /*0188*/ 	.word	0x00000098
        /*018c*/ 	.short	0x0100
        /*018e*/ 	.byte	0x06
	.zero		1


	//   ....[18]....
        /*0190*/ 	.word	0x00001810
        /*0194*/ 	.word	0x000000ff
        /*0198*/ 	.word	0x00000000
        /*019c*/ 	.short	0x010a
        /*019e*/ 	.byte	0x0c
	.zero		1


	//   ....[19]....
        /*01a0*/ 	.word	0x00001900
        /*01a4*/ 	.word	0x000000ff
        /*01a8*/ 	.word	0x00000000
        /*01ac*/ 	.short	0x010a
        /*01ae*/ 	.byte	0x0c
	.zero		1


	//   ....[20]....
        /*01b0*/ 	.word	0x00001f50
        /*01b4*/ 	.word	0x000000ff
        /*01b8*/ 	.word	0x00000000
        /*01bc*/ 	.short	0x0101
        /*01be*/ 	.byte	0x07
	.zero		1


	//   ....[21]....
        /*01c0*/ 	.word	0x00008220
        /*01c4*/ 	.word	0x00000013
        /*01c8*/ 	.word	0x00000040
        /*01cc*/ 	.short	0x010a
        /*01ce*/ 	.byte	0x3f
	.zero		1


	//   ....[22]....
        /*01d0*/ 	.word	0x000086c0
        /*01d4*/ 	.word	0x00000006
        /*01d8*/ 	.word	0x00000098
        /*01dc*/ 	.short	0x0101
        /*01de*/ 	.byte	0x3f
	.zero		1


	//   ....[23]....
        /*01e0*/ 	.word	0x00008d90
        /*01e4*/ 	.word	0x00000007
        /*01e8*/ 	.word	0x00000000
        /*01ec*/ 	.short	0x010a
        /*01ee*/ 	.byte	0x3f
	.zero		1


	//   ....[24]....
        /*01f0*/ 	.word	0x00008e10
        /*01f4*/ 	.word	0x00000009
        /*01f8*/ 	.word	0x00000000
        /*01fc*/ 	.short	0x010a
        /*01fe*/ 	.byte	0x3f
	.zero		1


	//   ....[25]....
        /*0200*/ 	.word	0x00008ea0
        /*0204*/ 	.word	0x00000006
        /*0208*/ 	.word	0x00000000
        /*020c*/ 	.short	0x010a
        /*020e*/ 	.byte	0x3f
	.zero		1


	//   ....[26]....
        /*0210*/ 	.word	0x00008f30
        /*0214*/ 	.word	0x00000009
        /*0218*/ 	.word	0x00000000
        /*021c*/ 	.short	0x010a
        /*021e*/ 	.byte	0x3f
	.zero		1


	//   ....[27]....
        /*0220*/ 	.word	0x00008fc0
        /*0224*/ 	.word	0x00000006
        /*0228*/ 	.word	0x00000000
        /*022c*/ 	.short	0x010a
        /*022e*/ 	.byte	0x3f
	.zero		1


	//   ....[28]....
        /*0230*/ 	.word	0x00009050
        /*0234*/ 	.word	0x00000009
        /*0238*/ 	.word	0x00000000
        /*023c*/ 	.short	0x010a
        /*023e*/ 	.byte	0x3f
	.zero		1


	//   ....[29]....
        /*0240*/ 	.word	0x000090e0
        /*0244*/ 	.word	0x00000006
        /*0248*/ 	.word	0x00000000
        /*024c*/ 	.short	0x010a
        /*024e*/ 	.byte	0x3f
	.zero		1


	//   ....[30]....
        /*0250*/ 	.word	0x00009170
        /*0254*/ 	.word	0x00000003
        /*0258*/ 	.word	0x00000000
        /*025c*/ 	.short	0x010a
        /*025e*/ 	.byte	0x3f
	.zero		1


	//   ....[31]....
        /*0260*/ 	.word	0x000091e0
        /*0264*/ 	.word	0x0000000e
        /*0268*/ 	.word	0x00000000
        /*026c*/ 	.short	0x010a
        /*026e*/ 	.byte	0x3f
	.zero		1


	//   ....[32]....
        /*0270*/ 	.word	0x000092b0
        /*0274*/ 	.word	0x00000013
        /*0278*/ 	.word	0x00000040
        /*027c*/ 	.short	0x010a
        /*027e*/ 	.byte	0x3f
	.zero		1


	//   ....[33]....
        /*0280*/ 	.word	0x00009390
        /*0284*/ 	.word	0x00000007
        /*0288*/ 	.word	0x00000000
        /*028c*/ 	.short	0x010a
        /*028e*/ 	.byte	0x3f
	.zero		1


	//   ....[34]....
        /*0290*/ 	.word	0x000093e0
        /*0294*/ 	.word	0x00000009
        /*0298*/ 	.word	0x00000000
        /*029c*/ 	.short	0x010a
        /*029e*/ 	.byte	0x3f
	.zero		1


	//   ....[35]....
        /*02a0*/ 	.word	0x00009430
        /*02a4*/ 	.word	0x00000006
        /*02a8*/ 	.word	0x00000000
        /*02ac*/ 	.short	0x010a
        /*02ae*/ 	.byte	0x3f
	.zero		1


	//   ....[36]....
        /*02b0*/ 	.word	0x00009480
        /*02b4*/ 	.word	0x00000009
        /*02b8*/ 	.word	0x00000000
        /*02bc*/ 	.short	0x010a
        /*02be*/ 	.byte	0x3f
	.zero		1


	//   ....[37]....
        /*02c0*/ 	.word	0x000094d0
        /*02c4*/ 	.word	0x00000006
        /*02c8*/ 	.word	0x00000000
        /*02cc*/ 	.short	0x010a
        /*02ce*/ 	.byte	0x3f
	.zero		1


	//   ....[38]....
        /*02d0*/ 	.word	0x00009520
        /*02d4*/ 	.word	0x00000009
        /*02d8*/ 	.word	0x00000000
        /*02dc*/ 	.short	0x010a
        /*02de*/ 	.byte	0x3f
	.zero		1


	//   ....[39]....
        /*02e0*/ 	.word	0x00009570
        /*02e4*/ 	.word	0x00000006
        /*02e8*/ 	.word	0x00000000
        /*02ec*/ 	.short	0x010a
        /*02ee*/ 	.byte	0x3f
	.zero		1


	//----- nvinfo : EIATTR_NUM_MBARRIERS
	.align		4
.L_28:
        /*02f0*/ 	.byte	0x03, 0x38
        /*02f2*/ 	.short	0x0012


	//----- nvinfo : EIATTR_EXIT_INSTR_OFFSETS
	.align		4
        /*02f4*/ 	.byte	0x04, 0x1c
        /*02f6*/ 	.short	(.L_30 - .L_29)


	//   ....[0]....
.L_29:
        /*02f8*/ 	.word	0x000006b0


	//   ....[1]....
        /*02fc*/ 	.word	0x00000f80


	//   ....[2]....
        /*0300*/ 	.word	0x00007870


	//   ....[3]....
        /*0304*/ 	.word	0x00007ea0


	//   ....[4]....
        /*0308*/ 	.word	0x000091c0


	//----- nvinfo : EIATTR_MAX_THREADS
	.align		4
.L_30:
        /*030c*/ 	.byte	0x04, 0x05
        /*030e*/ 	.short	(.L_32 - .L_31)
.L_31:
        /*0310*/ 	.word	0x00000180
        /*0314*/ 	.word	0x00000001
        /*0318*/ 	.word	0x00000001


	//----- nvinfo : EIATTR_CRS_STACK_SIZE
	.align		4
.L_32:
        /*031c*/ 	.byte	0x04, 0x1e
        /*031e*/ 	.short	(.L_34 - .L_33)
.L_33:
        /*0320*/ 	.word	0x00000000


	//----- nvinfo : EIATTR_CBANK_PARAM_SIZE
	.align		4
.L_34:
        /*0324*/ 	.byte	0x03, 0x19
        /*0326*/ 	.short	0x0570


	//----- nvinfo : EIATTR_PARAM_CBANK
	.align		4
        /*0328*/ 	.byte	0x04, 0x0a
        /*032a*/ 	.short	(.L_36 - .L_35)
	.align		4
.L_35:
        /*032c*/ 	.word	index@(.nv.constant0._ZN7cutlass13device_kernelINS_4gemm6kernel13GemmUniversalIN4cute5tupleIJiiiiEEENS1_10collective13CollectiveMmaINS1_43MainloopSm90TmaGmmaWarpSpecializedSparseFP8ILi8ENS5_IJNS4_1CILi1EEESB_SB_EEENS1_35KernelTmaWarpSpecializedCooperativeEEENS5_IJNSA_ILi128EEESF_SF_EEENS_12float_e4m3_tENS5_IJNS4_6LayoutINS5_IJiNS5_IJNSA_ILi2EEEiEEEiEEENS5_IJlNS5_IJSB_SJ_EEElEEEEENSI_INS5_IJNS5_IJNSA_ILi64EEEiEEENS5_IJSF_iEEEiEEENS5_IJNS5_IJSF_NSA_ILi8192EEEEEENS5_IJSB_lEEElEEEEEEEESH_NS5_IJlSB_lEEENS4_8TiledMMAINS4_8MMA_AtomIJNS4_4SM904GMMA6SPARSE32GMMA_64x128x64_F32E4M3E4M3_SS_TNILNS13_7ScaleInE1ELS16_1ELNS13_9SparseSelE0EEEEEENSI_INS5_IJSJ_SB_SB_EEENS5_IJSB_NSA_ILi0EEES1B_EEEEENS5_IJNS4_10UnderscoreES1E_S1E_EEEEENS4_13SM90_TMA_LOADENS4_14ComposedLayoutINS4_7SwizzleILi2ELi4ELi3EEENS4_25smem_sparse_ptr_flag_bitsILi2ELi8EEENSI_INS5_IJNS5_IJSB_NSA_ILi8EEEEEENS5_IJSJ_SP_EEEEEENS5_IJNS5_IJS1B_SF_EEESM_EEEEEEEvNS4_8identityES1H_NS1I_INS1J_ILi3ELi4ELi3EEENS4_18smem_ptr_flag_bitsILi8EEENSI_INS5_IJS1N_SF_EEENS5_IJSF_SB_EEEEEEEvS1V_EENS_8epilogue10collective6detail29Sm90TmaWarpSpecializedAdapterINS25_15DefaultEpilogueIfNS5_IJSB_llEEES29_NS24_6thread17LinearCombinationIfLi1EffLNS2A_9ScaleType4KindE0ELNS_15FloatRoundStyleE2EfEENS1_15EpilogueDefaultEEEEEvvEEEEvNT_6ParamsE)
        /*0330*/ 	.short	0x0210
        /*0332*/ 	.short	0x0570


	//----- nvinfo : EIATTR_SW_WAR
	.align		4
.L_36:
        /*0334*/ 	.byte	0x04, 0x36
        /*0336*/ 	.short	(.L_38 - .L_37)
.L_37:
        /*0338*/ 	.word	0x00000008
.L_38:


//--------------------- .nv.callgraph             --------------------------
	.section	.nv.callgraph,"",@"SHT_CUDA_CALLGRAPH"
	.align	4
	.sectionentsize	8
	.align		4
        /*0000*/ 	.word	0x00000000
	.align		4
        /*0004*/ 	.word	0xffffffff
	.align		4
        /*0008*/ 	.word	0x00000000
	.align		4
        /*000c*/ 	.word	0xfffffffe
	.align		4
        /*0010*/ 	.word	0x00000000
	.align		4
        /*0014*/ 	.word	0xfffffffd
	.align		4
        /*0018*/ 	.word	0x00000000
	.align		4
        /*001c*/ 	.word	0xfffffffc


//--------------------- .nv.constant4             --------------------------
	.section	.nv.constant4,"a",@progbits
	.align	8
	.align		8
.nv.constant4:
        /*0000*/ 	.dword	_ZN39_INTERNAL_be84b8b6_4_k_cu_9438df72_26084cuda3std3__45__cpo5beginE
	.align		8
        /*0008*/ 	.dword	_ZN39_INTERNAL_be84b8b6_4_k_cu_9438df72_26084cuda3std3__45__cpo3endE
	.align		8
        /*0010*/ 	.dword	_ZN39_INTERNAL_be84b8b6_4_k_cu_9438df72_26084cuda3std3__45__cpo6cbeginE
	.align		8
        /*0018*/ 	.dword	_ZN39_INTERNAL_be84b8b6_4_k_cu_9438df72_26084cuda3std3__45__cpo4cendE
	.align		8
        /*0020*/ 	.dword	_ZN39_INTERNAL_be84b8b6_4_k_cu_9438df72_26084cuda3std3__441_GLOBAL__N__be84b8b6_4_k_cu_9438df72_26086ignoreE
	.align		8
        /*0028*/ 	.dword	_ZN39_INTERNAL_be84b8b6_4_k_cu_9438df72_26084cuda3std3__419piecewise_constructE
	.align		8
        /*0030*/ 	.dword	_ZN39_INTERNAL_be84b8b6_4_k_cu_9438df72_26084cuda3std3__48in_placeE
	.align		8
        /*0038*/ 	.dword	_ZN39_INTERNAL_be84b8b6_4_k_cu_9438df72_26084cuda3std6ranges3__45__cpo4swapE
	.align		8
        /*0040*/ 	.dword	_ZN39_INTERNAL_be84b8b6_4_k_cu_9438df72_26084cuda3std6ranges3__45__cpo9iter_moveE
	.align		8
        /*0048*/ 	.dword	_ZN39_INTERNAL_be84b8b6_4_k_cu_9438df72_26084cute7productE
	.align		8
        /*0050*/ 	.dword	_ZN39_INTERNAL_be84b8b6_4_k_cu_9438df72_26084cute1_E


//--------------------- .text._ZN7cutlass13device_kernelINS_4gemm6kernel13GemmUniversalIN4cute5tupleIJiiiiEEENS1_10collective13CollectiveMmaINS1_43MainloopSm90TmaGmmaWarpSpecializedSparseFP8ILi8ENS5_IJNS4_1CILi1EEESB_SB_EEENS1_35KernelTmaWarpSpecializedCooperativeEEENS5_IJNSA_ILi128EEESF_SF_EEENS_12float_e4m3_tENS5_IJNS4_6LayoutINS5_IJiNS5_IJNSA_ILi2EEEiEEEiEEENS5_IJlNS5_IJSB_SJ_EEElEEEEENSI_INS5_IJNS5_IJNSA_ILi64EEEiEEENS5_IJSF_iEEEiEEENS5_IJNS5_IJSF_NSA_ILi8192EEEEEENS5_IJSB_lEEElEEEEEEEESH_NS5_IJlSB_lEEENS4_8TiledMMAINS4_8MMA_AtomIJNS4_4SM904GMMA6SPARSE32GMMA_64x128x64_F32E4M3E4M3_SS_TNILNS13_7ScaleInE1ELS16_1ELNS13_9SparseSelE0EEEEEENSI_INS5_IJSJ_SB_SB_EEENS5_IJSB_NSA_ILi0EEES1B_EEEEENS5_IJNS4_10UnderscoreES1E_S1E_EEEEENS4_13SM90_TMA_LOADENS4_14ComposedLayoutINS4_7SwizzleILi2ELi4ELi3EEENS4_25smem_sparse_ptr_flag_bitsILi2ELi8EEENSI_INS5_IJNS5_IJSB_NSA_ILi8EEEEEENS5_IJSJ_SP_EEEEEENS5_IJNS5_IJS1B_SF_EEESM_EEEEEEEvNS4_8identityES1H_NS1I_INS1J_ILi3ELi4ELi3EEENS4_18smem_ptr_flag_bitsILi8EEENSI_INS5_IJS1N_SF_EEENS5_IJSF_SB_EEEEEEEvS1V_EENS_8epilogue10collective6detail29Sm90TmaWarpSpecializedAdapterINS25_15DefaultEpilogueIfNS5_IJSB_llEEES29_NS24_6thread17LinearCombinationIfLi1EffLNS2A_9ScaleType4KindE0ELNS_15FloatRoundStyleE2EfEENS1_15EpilogueDefaultEEEEEvvEEEEvNT_6ParamsE --------------------------
	.section	.text._ZN7cutlass13device_kernelINS_4gemm6kernel13GemmUniversalIN4cute5tupleIJiiiiEEENS1_10collective13CollectiveMmaINS1_43MainloopSm90TmaGmmaWarpSpecializedSparseFP8ILi8ENS5_IJNS4_1CILi1EEESB_SB_EEENS1_35KernelTmaWarpSpecializedCooperativeEEENS5_IJNSA_ILi128EEESF_SF_EEENS_12float_e4m3_tENS5_IJNS4_6LayoutINS5_IJiNS5_IJNSA_ILi2EEEiEEEiEEENS5_IJlNS5_IJSB_SJ_EEElEEEEENSI_INS5_IJNS5_IJNSA_ILi64EEEiEEENS5_IJSF_iEEEiEEENS5_IJNS5_IJSF_NSA_ILi8192EEEEEENS5_IJSB_lEEElEEEEEEEESH_NS5_IJlSB_lEEENS4_8TiledMMAINS4_8MMA_AtomIJNS4_4SM904GMMA6SPARSE32GMMA_64x128x64_F32E4M3E4M3_SS_TNILNS13_7ScaleInE1ELS16_1ELNS13_9SparseSelE0EEEEEENSI_INS5_IJSJ_SB_SB_EEENS5_IJSB_NSA_ILi0EEES1B_EEEEENS5_IJNS4_10UnderscoreES1E_S1E_EEEEENS4_13SM90_TMA_LOADENS4_14ComposedLayoutINS4_7SwizzleILi2ELi4ELi3EEENS4_25smem_sparse_ptr_flag_bitsILi2ELi8EEENSI_INS5_IJNS5_IJSB_NSA_ILi8EEEEEENS5_IJSJ_SP_EEEEEENS5_IJNS5_IJS1B_SF_EEESM_EEEEEEEvNS4_8identityES1H_NS1I_INS1J_ILi3ELi4ELi3EEENS4_18smem_ptr_flag_bitsILi8EEENSI_INS5_IJS1N_SF_EEENS5_IJSF_SB_EEEEEEEvS1V_EENS_8epilogue10collective6detail29Sm90TmaWarpSpecializedAdapterINS25_15DefaultEpilogueIfNS5_IJSB_llEEES29_NS24_6thread17LinearCombinationIfLi1EffLNS2A_9ScaleType4KindE0ELNS_15FloatRoundStyleE2EfEENS1_15EpilogueDefaultEEEEEvvEEEEvNT_6ParamsE,"ax",@progbits
	.align	128
.text._ZN7cutlass13device_kernelINS_4gemm6kernel13GemmUniversalIN4cute5tupleIJiiiiEEENS1_10collective13CollectiveMmaINS1_43MainloopSm90TmaGmmaWarpSpecializedSparseFP8ILi8ENS5_IJNS4_1CILi1EEESB_SB_EEENS1_35KernelTmaWarpSpecializedCooperativeEEENS5_IJNSA_ILi128EEESF_SF_EEENS_12float_e4m3_tENS5_IJNS4_6LayoutINS5_IJiNS5_IJNSA_ILi2EEEiEEEiEEENS5_IJlNS5_IJSB_SJ_EEElEEEEENSI_INS5_IJNS5_IJNSA_ILi64EEEiEEENS5_IJSF_iEEEiEEENS5_IJNS5_IJSF_NSA_ILi8192EEEEEENS5_IJSB_lEEElEEEEEEEESH_NS5_IJlSB_lEEENS4_8TiledMMAINS4_8MMA_AtomIJNS4_4SM904GMMA6SPARSE32GMMA_64x128x64_F32E4M3E4M3_SS_TNILNS13_7ScaleInE1ELS16_1ELNS13_9SparseSelE0EEEEEENSI_INS5_IJSJ_SB_SB_EEENS5_IJSB_NSA_ILi0EEES1B_EEEEENS5_IJNS4_10UnderscoreES1E_S1E_EEEEENS4_13SM90_TMA_LOADENS4_14ComposedLayoutINS4_7SwizzleILi2ELi4ELi3EEENS4_25smem_sparse_ptr_flag_bitsILi2ELi8EEENSI_INS5_IJNS5_IJSB_NSA_ILi8EEEEEENS5_IJSJ_SP_EEEEEENS5_IJNS5_IJS1B_SF_EEESM_EEEEEEEvNS4_8identityES1H_NS1I_INS1J_ILi3ELi4ELi3EEENS4_18smem_ptr_flag_bitsILi8EEENSI_INS5_IJS1N_SF_EEENS5_IJSF_SB_EEEEEEEvS1V_EENS_8epilogue10collective6detail29Sm90TmaWarpSpecializedAdapterINS25_15DefaultEpilogueIfNS5_IJSB_llEEES29_NS24_6thread17LinearCombinationIfLi1EffLNS2A_9ScaleType4KindE0ELNS_15FloatRoundStyleE2EfEENS1_15EpilogueDefaultEEEEEvvEEEEvNT_6ParamsE:
        .type           _ZN7cutlass13device_kernelINS_4gemm6kernel13GemmUniversalIN4cute5tupleIJiiiiEEENS1_10collective13CollectiveMmaINS1_43MainloopSm90TmaGmmaWarpSpecializedSparseFP8ILi8ENS5_IJNS4_1CILi1EEESB_SB_EEENS1_35KernelTmaWarpSpecializedCooperativeEEENS5_IJNSA_ILi128EEESF_SF_EEENS_12float_e4m3_tENS5_IJNS4_6LayoutINS5_IJiNS5_IJNSA_ILi2EEEiEEEiEEENS5_IJlNS5_IJSB_SJ_EEElEEEEENSI_INS5_IJNS5_IJNSA_ILi64EEEiEEENS5_IJSF_iEEEiEEENS5_IJNS5_IJSF_NSA_ILi8192EEEEEENS5_IJSB_lEEElEEEEEEEESH_NS5_IJlSB_lEEENS4_8TiledMMAINS4_8MMA_AtomIJNS4_4SM904GMMA6SPARSE32GMMA_64x128x64_F32E4M3E4M3_SS_TNILNS13_7ScaleInE1ELS16_1ELNS13_9SparseSelE0EEEEEENSI_INS5_IJSJ_SB_SB_EEENS5_IJSB_NSA_ILi0EEES1B_EEEEENS5_IJNS4_10UnderscoreES1E_S1E_EEEEENS4_13SM90_TMA_LOADENS4_14ComposedLayoutINS4_7SwizzleILi2ELi4ELi3EEENS4_25smem_sparse_ptr_flag_bitsILi2ELi8EEENSI_INS5_IJNS5_IJSB_NSA_ILi8EEEEEENS5_IJSJ_SP_EEEEEENS5_IJNS5_IJS1B_SF_EEESM_EEEEEEEvNS4_8identityES1H_NS1I_INS1J_ILi3ELi4ELi3EEENS4_18smem_ptr_flag_bitsILi8EEENSI_INS5_IJS1N_SF_EEENS5_IJSF_SB_EEEEEEEvS1V_EENS_8epilogue10collective6detail29Sm90TmaWarpSpecializedAdapterINS25_15DefaultEpilogueIfNS5_IJSB_llEEES29_NS24_6thread17LinearCombinationIfLi1EffLNS2A_9ScaleType4KindE0ELNS_15FloatRoundStyleE2EfEENS1_15EpilogueDefaultEEEEEvvEEEEvNT_6ParamsE,@function
        .size           _ZN7cutlass13device_kernelINS_4gemm6kernel13GemmUniversalIN4cute5tupleIJiiiiEEENS1_10collective13CollectiveMmaINS1_43MainloopSm90TmaGmmaWarpSpecializedSparseFP8ILi8ENS5_IJNS4_1CILi1EEESB_SB_EEENS1_35KernelTmaWarpSpecializedCooperativeEEENS5_IJNSA_ILi128EEESF_SF_EEENS_12float_e4m3_tENS5_IJNS4_6LayoutINS5_IJiNS5_IJNSA_ILi2EEEiEEEiEEENS5_IJlNS5_IJSB_SJ_EEElEEEEENSI_INS5_IJNS5_IJNSA_ILi64EEEiEEENS5_IJSF_iEEEiEEENS5_IJNS5_IJSF_NSA_ILi8192EEEEEENS5_IJSB_lEEElEEEEEEEESH_NS5_IJlSB_lEEENS4_8TiledMMAINS4_8MMA_AtomIJNS4_4SM904GMMA6SPARSE32GMMA_64x128x64_F32E4M3E4M3_SS_TNILNS13_7ScaleInE1ELS16_1ELNS13_9SparseSelE0EEEEEENSI_INS5_IJSJ_SB_SB_EEENS5_IJSB_NSA_ILi0EEES1B_EEEEENS5_IJNS4_10UnderscoreES1E_S1E_EEEEENS4_13SM90_TMA_LOADENS4_14ComposedLayoutINS4_7SwizzleILi2ELi4ELi3EEENS4_25smem_sparse_ptr_flag_bitsILi2ELi8EEENSI_INS5_IJNS5_IJSB_NSA_ILi8EEEEEENS5_IJSJ_SP_EEEEEENS5_IJNS5_IJS1B_SF_EEESM_EEEEEEEvNS4_8identityES1H_NS1I_INS1J_ILi3ELi4ELi3EEENS4_18smem_ptr_flag_bitsILi8EEENSI_INS5_IJS1N_SF_EEENS5_IJSF_SB_EEEEEEEvS1V_EENS_8epilogue10collective6detail29Sm90TmaWarpSpecializedAdapterINS25_15DefaultEpilogueIfNS5_IJSB_llEEES29_NS24_6thread17LinearCombinationIfLi1EffLNS2A_9ScaleType4KindE0ELNS_15FloatRoundStyleE2EfEENS1_15EpilogueDefaultEEEEEvvEEEEvNT_6ParamsE,(.L_x_196 - _ZN7cutlass13device_kernelINS_4gemm6kernel13GemmUniversalIN4cute5tupleIJiiiiEEENS1_10collective13CollectiveMmaINS1_43MainloopSm90TmaGmmaWarpSpecializedSparseFP8ILi8ENS5_IJNS4_1CILi1EEESB_SB_EEENS1_35KernelTmaWarpSpecializedCooperativeEEENS5_IJNSA_ILi128EEESF_SF_EEENS_12float_e4m3_tENS5_IJNS4_6LayoutINS5_IJiNS5_IJNSA_ILi2EEEiEEEiEEENS5_IJlNS5_IJSB_SJ_EEElEEEEENSI_INS5_IJNS5_IJNSA_ILi64EEEiEEENS5_IJSF_iEEEiEEENS5_IJNS5_IJSF_NSA_ILi8192EEEEEENS5_IJSB_lEEElEEEEEEEESH_NS5_IJlSB_lEEENS4_8TiledMMAINS4_8MMA_AtomIJNS4_4SM904GMMA6SPARSE32GMMA_64x128x64_F32E4M3E4M3_SS_TNILNS13_7ScaleInE1ELS16_1ELNS13_9SparseSelE0EEEEEENSI_INS5_IJSJ_SB_SB_EEENS5_IJSB_NSA_ILi0EEES1B_EEEEENS5_IJNS4_10UnderscoreES1E_S1E_EEEEENS4_13SM90_TMA_LOADENS4_14ComposedLayoutINS4_7SwizzleILi2ELi4ELi3EEENS4_25smem_sparse_ptr_flag_bitsILi2ELi8EEENSI_INS5_IJNS5_IJSB_NSA_ILi8EEEEEENS5_IJSJ_SP_EEEEEENS5_IJNS5_IJS1B_SF_EEESM_EEEEEEEvNS4_8identityES1H_NS1I_INS1J_ILi3ELi4ELi3EEENS4_18smem_ptr_flag_bitsILi8EEENSI_INS5_IJS1N_SF_EEENS5_IJSF_SB_EEEEEEEvS1V_EENS_8epilogue10collective6detail29Sm90TmaWarpSpecializedAdapterINS25_15DefaultEpilogueIfNS5_IJSB_llEEES29_NS24_6thread17LinearCombinationIfLi1EffLNS2A_9ScaleType4KindE0ELNS_15FloatRoundStyleE2EfEENS1_15EpilogueDefaultEEEEEvvEEEEvNT_6ParamsE)
        .other          _ZN7cutlass13device_kernelINS_4gemm6kernel13GemmUniversalIN4cute5tupleIJiiiiEEENS1_10collective13CollectiveMmaINS1_43MainloopSm90TmaGmmaWarpSpecializedSparseFP8ILi8ENS5_IJNS4_1CILi1EEESB_SB_EEENS1_35KernelTmaWarpSpecializedCooperativeEEENS5_IJNSA_ILi128EEESF_SF_EEENS_12float_e4m3_tENS5_IJNS4_6LayoutINS5_IJiNS5_IJNSA_ILi2EEEiEEEiEEENS5_IJlNS5_IJSB_SJ_EEElEEEEENSI_INS5_IJNS5_IJNSA_ILi64EEEiEEENS5_IJSF_iEEEiEEENS5_IJNS5_IJSF_NSA_ILi8192EEEEEENS5_IJSB_lEEElEEEEEEEESH_NS5_IJlSB_lEEENS4_8TiledMMAINS4_8MMA_AtomIJNS4_4SM904GMMA6SPARSE32GMMA_64x128x64_F32E4M3E4M3_SS_TNILNS13_7ScaleInE1ELS16_1ELNS13_9SparseSelE0EEEEEENSI_INS5_IJSJ_SB_SB_EEENS5_IJSB_NSA_ILi0EEES1B_EEEEENS5_IJNS4_10UnderscoreES1E_S1E_EEEEENS4_13SM90_TMA_LOADENS4_14ComposedLayoutINS4_7SwizzleILi2ELi4ELi3EEENS4_25smem_sparse_ptr_flag_bitsILi2ELi8EEENSI_INS5_IJNS5_IJSB_NSA_ILi8EEEEEENS5_IJSJ_SP_EEEEEENS5_IJNS5_IJS1B_SF_EEESM_EEEEEEEvNS4_8identityES1H_NS1I_INS1J_ILi3ELi4ELi3EEENS4_18smem_ptr_flag_bitsILi8EEENSI_INS5_IJS1N_SF_EEENS5_IJSF_SB_EEEEEEEvS1V_EENS_8epilogue10collective6detail29Sm90TmaWarpSpecializedAdapterINS25_15DefaultEpilogueIfNS5_IJSB_llEEES29_NS24_6thread17LinearCombinationIfLi1EffLNS2A_9ScaleType4KindE0ELNS_15FloatRoundStyleE2EfEENS1_15EpilogueDefaultEEEEEvvEEEEvNT_6ParamsE,@"STO_CUDA_ENTRY STV_DEFAULT"
_ZN7cutlass13device_kernelINS_4gemm6kernel13GemmUniversalIN4cute5tupleIJiiiiEEENS1_10collective13CollectiveMmaINS1_43MainloopSm90TmaGmmaWarpSpecializedSparseFP8ILi8ENS5_IJNS4_1CILi1EEESB_SB_EEENS1_35KernelTmaWarpSpecializedCooperativeEEENS5_IJNSA_ILi128EEESF_SF_EEENS_12float_e4m3_tENS5_IJNS4_6LayoutINS5_IJiNS5_IJNSA_ILi2EEEiEEEiEEENS5_IJlNS5_IJSB_SJ_EEElEEEEENSI_INS5_IJNS5_IJNSA_ILi64EEEiEEENS5_IJSF_iEEEiEEENS5_IJNS5_IJSF_NSA_ILi8192EEEEEENS5_IJSB_lEEElEEEEEEEESH_NS5_IJlSB_lEEENS4_8TiledMMAINS4_8MMA_AtomIJNS4_4SM904GMMA6SPARSE32GMMA_64x128x64_F32E4M3E4M3_SS_TNILNS13_7ScaleInE1ELS16_1ELNS13_9SparseSelE0EEEEEENSI_INS5_IJSJ_SB_SB_EEENS5_IJSB_NSA_ILi0EEES1B_EEEEENS5_IJNS4_10UnderscoreES1E_S1E_EEEEENS4_13SM90_TMA_LOADENS4_14ComposedLayoutINS4_7SwizzleILi2ELi4ELi3EEENS4_25smem_sparse_ptr_flag_bitsILi2ELi8EEENSI_INS5_IJNS5_IJSB_NSA_ILi8EEEEEENS5_IJSJ_SP_EEEEEENS5_IJNS5_IJS1B_SF_EEESM_EEEEEEEvNS4_8identityES1H_NS1I_INS1J_ILi3ELi4ELi3EEENS4_18smem_ptr_flag_bitsILi8EEENSI_INS5_IJS1N_SF_EEENS5_IJSF_SB_EEEEEEEvS1V_EENS_8epilogue10collective6detail29Sm90TmaWarpSpecializedAdapterINS25_15DefaultEpilogueIfNS5_IJSB_llEEES29_NS24_6thread17LinearCombinationIfLi1EffLNS2A_9ScaleType4KindE0ELNS_15FloatRoundStyleE2EfEENS1_15EpilogueDefaultEEEEEvvEEEEvNT_6ParamsE:
[----:B------:R-:W-:Y:S01]  /*0000*/  LDC R1, c[0x0][0x28] ;  /* 0x00000a00ff017b82 */ /* 0x000fe20000000800 */
[----:B------:R-:W0:Y:S01]  /*0010*/  S2R R0, SR_TID.X ;  /* 0x0000000000007919 */ /* 0x000e220000002100 */
[----:B------:R-:W-:Y:S01]  /*0020*/  ELECT P0, URZ, PT ;  /* 0x00000000003f782f */ /* 0x000fe20003800000 */
[----:B------:R-:W-:Y:S01]  /*0030*/  BSSY B0, `(.L_x_0) ;  /* 0x0000012000007945 */ /* 0x000fe20003800000 */
[--C-:B0-----:R-:W-:Y:S02]  /*0040*/  SHF.R.U32.HI R2, RZ, 0x5, R0.reuse ;  /* 0x00000005ff027819 */ /* 0x101fe40000011600 */
[----:B------:R-:W-:-:S03]  /*0050*/  SHF.R.U32.HI R5, RZ, 0x7, R0 ;  /* 0x00000007ff057819 */ /* 0x000fc60000011600 */
[----:B------:R-:W0:Y:S04]  /*0060*/  SHFL.IDX PT, R6, R2, RZ, 0x1f ;  /* 0x00001fff02067589 */ /* 0x000e2800000e0000 */
[----:B------:R1:W2:Y:S01]  /*0070*/  SHFL.IDX PT, R4, R5, RZ, 0x1f ;  /* 0x00001fff05047589 */ /* 0x0002a200000e0000 */
[----:B0-----:R-:W-:-:S13]  /*0080*/  ISETP.NE.OR P0, PT, R6, RZ, !P0 ;  /* 0x000000ff0600720c */ /* 0x001fda0004705670 */
[----:B-12---:R-:W-:Y:S05]  /*0090*/  @P0 BRA `(.L_x_1) ;  /* 0x00000000002c0947 */ /* 0x006fea0003800000 */
[----:B------:R-:W-:Y:S02]  /*00a0*/  ULDC.64 UR4, c[0x0][0x198] ;  /* 0x0000660000047ab9 */ /* 0x000fe40000000a00 */
[----:B------:R-:W-:Y:S02]  /*00b0*/  UIADD3 UR6, UP0, UR4, 0xf0, URZ ;  /* 0x000000f004067890 */ /* 0x000fe4000ff1e03f */
[----:B------:R-:W-:Y:S02]  /*00c0*/  UIADD3 UR8, UP1, UR4, 0x1f0, URZ ;  /* 0x000001f004087890 */ /* 0x000fe4000ff3e03f */
[----:B------:R-:W-:Y:S02]  /*00d0*/  UIADD3 UR4, UP2, UR4, 0x2f0, URZ ;  /* 0x000002f004047890 */ /* 0x000fe4000ff5e03f */
[----:B------:R-:W-:Y:S02]  /*00e0*/  UIADD3.X UR7, URZ, UR5, URZ, UP0, !UPT ;  /* 0x000000053f077290 */ /* 0x000fe400087fe43f */
[----:B------:R-:W-:-:S02]  /*00f0*/  UIADD3.X UR9, URZ, UR5, URZ, UP1, !UPT ;  /* 0x000000053f097290 */ /* 0x000fc40008ffe43f */
[----:B------:R-:W-:-:S05]  /*0100*/  UIADD3.X UR5, URZ, UR5, URZ, UP2, !UPT ;  /* 0x000000053f057290 */ /* 0x000fca00097fe43f */
[----:B------:R0:W-:Y:S02]  /*0110*/  UTMACCTL.PF [UR6] ;  /* 0x00000000060079b9 */ /* 0x0001e40008040000 */
[----:B------:R0:W-:Y:S02]  /*0120*/  UTMACCTL.PF [UR8] ;  /* 0x00000000080079b9 */ /* 0x0001e40008040000 */
[----:B------:R0:W-:Y:S02]  /*0130*/  UTMACCTL.PF [UR4] ;  /* 0x00000000040079b9 */ /* 0x0001e40008040000 */
[----:B0-----:R-:W-:Y:S01]  /*0140*/  NOP ;  /* 0x0000000000007918 */ /* 0x001fe20000000000 */
.L_x_1:
[----:B------:R-:W-:Y:S05]  /*0150*/  BSYNC B0 ;  /* 0x0000000000007941 */ /* 0x000fea0003800000 */
.L_x_0:
[----:B------:R-:W0:Y:S02]  /*0160*/  SHFL.IDX PT, R3, R2, RZ, 0x1f ;  /* 0x00001fff02037589 */ /* 0x000e2400000e0000 */
[----:B0-----:R-:W-:-:S13]  /*0170*/  ISETP.NE.AND P0, PT, R3, RZ, PT ;  /* 0x000000ff0300720c */ /* 0x001fda0003f05270 */
[----:B------:R-:W-:Y:S05]  /*0180*/  @P0 BRA `(.L_x_2) ;  /* 0x0000000000840947 */ /* 0x000fea0003800000 */
[----:B------:R-:W-:Y:S01]  /*0190*/  ELECT P0, URZ, PT ;  /* 0x00000000003f782f */ /* 0x000fe20003800000 */
[----:B------:R-:W-:-:S12]  /*01a0*/  BSSY B0, `(.L_x_2) ;  /* 0x000001f000007945 */ /* 0x000fd80003800000 */
[----:B------:R-:W-:Y:S05]  /*01b0*/  @!P0 BRA `(.L_x_3) ;  /* 0x0000000000748947 */ /* 0x000fea0003800000 */
[----:B------:R-:W0:Y:S01]  /*01c0*/  S2UR UR8, SR_CgaCtaId ;  /* 0x00000000000879c3 */ /* 0x000e220000008800 */
[----:B------:R-:W-:Y:S01]  /*01d0*/  UMOV UR4, 0x400 ;  /* 0x0000040000047882 */ /* 0x000fe20000000000 */
[----:B------:R-:W-:Y:S01]  /*01e0*/  UMOV UR5, 0x1 ;  /* 0x0000000100057882 */ /* 0x000fe20000000000 */
[----:B------:R-:W-:Y:S02]  /*01f0*/  UMOV UR6, 0x100 ;  /* 0x0000010000067882 */ /* 0x000fe40000000000 */
[----:B------:R-:W-:-:S04]  /*0200*/  UIADD3 UR6, -UR6, 0x100000, URZ ;  /* 0x0010000006067890 */ /* 0x000fc8000fffe13f */
[----:B------:R-:W-:Y:S02]  /*0210*/  USHF.L.U32 UR7, UR6, 0xb, URZ ;  /* 0x0000000b06077899 */ /* 0x000fe4000800063f */
[----:B------:R-:W-:Y:S02]  /*0220*/  USHF.L.U32 UR6, UR6, 0x1, URZ ;  /* 0x0000000106067899 */ /* 0x000fe4000800063f */
[----:B0-----:R-:W-:Y:S02]  /*0230*/  ULEA UR8, UR8, UR4, 0x18 ;  /* 0x0000000408087291 */ /* 0x001fe4000f8ec03f */
[----:B------:R-:W-:-:S04]  /*0240*/  UIADD3 UR4, -UR5, 0x100000, URZ ;  /* 0x0010000005047890 */ /* 0x000fc8000fffe13f */
[----:B------:R-:W-:Y:S02]  /*0250*/  USHF.L.U32 UR5, UR4, 0xb, URZ ;  /* 0x0000000b04057899 */ /* 0x000fe4000800063f */
[----:B------:R-:W-:Y:S01]  /*0260*/  USHF.L.U32 UR4, UR4, 0x1, URZ ;  /* 0x0000000104047899 */ /* 0x000fe2000800063f */
[----:B------:R-:W0:Y:S11]  /*0270*/  FENCE.VIEW.ASYNC.S ;  /* 0x00000000000073c6 */ /* 0x000e360000000000 */
[----:B0-----:R0:W1:Y:S01]  /*0280*/  SYNCS.EXCH.64 URZ, [UR8], UR4 ;  /* 0x00000004083f75b2 */ /* 0x0010620008000100 */
[----:B------:R0:W2:Y:S01]  /*0290*/  SYNCS.EXCH.64 URZ, [UR8+0x40], UR6 ;  /* 0x00004006083f75b2 */ /* 0x0000a20008000100 */
[----:B------:R0:W3:Y:S01]  /*02a0*/  SYNCS.EXCH.64 URZ, [UR8+0x8], UR4 ;  /* 0x00000804083f75b2 */ /* 0x0000e20008000100 */
[----:B------:R0:W4:Y:S01]  /*02b0*/  SYNCS.EXCH.64 URZ, [UR8+0x48], UR6 ;  /* 0x00004806083f75b2 */ /* 0x0001220008000100 */
[----:B------:R0:W0:Y:S01]  /*02c0*/  SYNCS.EXCH.64 URZ, [UR8+0x10], UR4 ;  /* 0x00001004083f75b2 */ /* 0x0000220008000100 */
        /* <DEDUP_REMOVED lines=11> */
[----:B------:R-:W-:Y:S01]  /*0380*/  NOP ;  /* 0x0000000000007918 */ /* 0x000fe20000000000 */
.L_x_3:
[----:B0-----:R-:W-:Y:S05]  /*0390*/  BSYNC B0 ;  /* 0x0000000000007941 */ /* 0x001fea0003800000 */
.L_x_2:
[----:B------:R-:W0:Y:S01]  /*03a0*/  SHFL.IDX PT, R2, R2, RZ, 0x1f ;  /* 0x00001fff02027589 */ /* 0x000e2200000e0000 */
[----:B------:R-:W5:Y:S01]  /*03b0*/  LDC R3, c[0x0][0x75c] ;  /* 0x0001d700ff037b82 */ /* 0x000f620000000800 */
[----:B------:R-:W-:Y:S02]  /*03c0*/  ELECT P0, URZ, PT ;  /* 0x00000000003f782f */ /* 0x000fe40003800000 */
[C---:B------:R-:W-:Y:S01]  /*03d0*/  ISETP.NE.AND P2, PT, R4.reuse, RZ, PT ;  /* 0x000000ff0400720c */ /* 0x040fe20003f45270 */
[----:B------:R-:W1:Y:S01]  /*03e0*/  S2R R7, SR_CTAID.Y ;  /* 0x0000000000077919 */ /* 0x000e620000002600 */
[----:B------:R-:W-:Y:S01]  /*03f0*/  UMOV UR4, 0x20 ;  /* 0x0000002000047882 */ /* 0x000fe20000000000 */
[----:B------:R-:W-:Y:S01]  /*0400*/  VIADD R10, R4, 0xffffffff ;  /* 0xffffffff040a7836 */ /* 0x000fe20000000000 */
[----:B------:R-:W-:Y:S01]  /*0410*/  NOP ;  /* 0x0000000000007918 */ /* 0x000fe20000000000 */
[----:B------:R-:W2:Y:S01]  /*0420*/  S2R R12, SR_CTAID.X ;  /* 0x00000000000c7919 */ /* 0x000ea20000002500 */
[----:B------:R-:W-:Y:S01]  /*0430*/  IMAD.MOV.U32 R13, RZ, RZ, RZ ;  /* 0x000000ffff0d7224 */ /* 0x000fe200078e00ff */
[----:B------:R-:W-:Y:S01]  /*0440*/  NOP ;  /* 0x0000000000007918 */ /* 0x000fe20000000000 */
[----:B------:R-:W-:-:S02]  /*0450*/  ISETP.GE.U32.AND P1, PT, R10, 0x2, PT ;  /* 0x000000020a00780c */ /* 0x000fc40003f26070 */
[----:B0-----:R-:W-:Y:S02]  /*0460*/  ISETP.NE.OR P0, PT, R2, RZ, !P0 ;  /* 0x000000ff0200720c */ /* 0x001fe40004705670 */
[----:B-----5:R-:W-:Y:S02]  /*0470*/  ISETP.NE.AND P3, PT, R3, 0x1, PT ;  /* 0x000000010300780c */ /* 0x020fe40003f65270 */
[----:B------:R-:W-:-:S04]  /*0480*/  SHF.R.S32.HI R3, RZ, 0x1f, R6 ;  /* 0x0000001fff037819 */ /* 0x000fc80000011406 */
[----:B------:R-:W-:-:S04]  /*0490*/  LEA.HI R3, R3, R6, RZ, 0x2 ;  /* 0x0000000603037211 */ /* 0x000fc800078f10ff */
[----:B------:R-:W-:Y:S01]  /*04a0*/  LOP3.LUT R3, R3, 0xfffffffc, RZ, 0xc0, !PT ;  /* 0xfffffffc03037812 */ /* 0x000fe200078ec0ff */
[----:B------:R-:W-:Y:S01]  /*04b0*/  VOTEU.ALL UP0, P0 ;  /* 0x00000000003f7886 */ /* 0x000fe20000000000 */
[----:B------:R-:W-:Y:S01]  /*04c0*/  VOTEU.ALL UP1, P0 ;  /* 0x00000000003f7886 */ /* 0x000fe20000020000 */
[----:B------:R-:W2:Y:S01]  /*04d0*/  @P3 LDC R9, c[0x0][0x10] ;  /* 0x00000400ff093b82 */ /* 0x000ea20000000800 */
[----:B-1----:R-:W-:Y:S02]  /*04e0*/  @P3 IMAD.MOV.U32 R2, RZ, RZ, R7 ;  /* 0x000000ffff023224 */ /* 0x002fe400078e0007 */
[----:B------:R-:W-:Y:S01]  /*04f0*/  IMAD.IADD R6, R6, 0x1, -R3 ;  /* 0x0000000106067824 */ /* 0x000fe200078e0a03 */
[----:B------:R-:W-:Y:S01]  /*0500*/  @!UP0 UMOV UR6, 0x400 ;  /* 0x0000040000068882 */ /* 0x000fe20000000000 */
[----:B------:R-:W-:-:S04]  /*0510*/  @!UP0 UIADD3 UR4, -UR4, 0x100000, URZ ;  /* 0x0010000004048890 */ /* 0x000fc8000fffe13f */
[----:B------:R-:W-:Y:S02]  /*0520*/  @!UP0 USHF.L.U32 UR5, UR4, 0xb, URZ ;  /* 0x0000000b04058899 */ /* 0x000fe4000800063f */
[----:B------:R-:W-:Y:S01]  /*0530*/  @!UP0 USHF.L.U32 UR4, UR4, 0x1, URZ ;  /* 0x0000000104048899 */ /* 0x000fe2000800063f */
[----:B------:R-:W-:Y:S01]  /*0540*/  @P3 IMAD.MOV.U32 R3, RZ, RZ, RZ ;  /* 0x000000ffff033224 */ /* 0x000fe200078e00ff */
[----:B------:R-:W0:Y:S01]  /*0550*/  @!UP0 S2UR UR7, SR_CgaCtaId ;  /* 0x00000000000789c3 */ /* 0x000e220000008800 */
[----:B------:R-:W-:-:S07]  /*0560*/  @P3 IMAD.MOV.U32 R11, RZ, RZ, RZ ;  /* 0x000000ffff0b3224 */ /* 0x000fce00078e00ff */
[----:B------:R-:W1:Y:S01]  /*0570*/  @!P3 LDC R8, c[0x0][0xc] ;  /* 0x00000300ff08bb82 */ /* 0x000e620000000800 */
[----:B--2---:R-:W-:-:S04]  /*0580*/  @P3 IMAD.WIDE.U32 R2, R12, R9, R2 ;  /* 0x000000090c023225 */ /* 0x004fc800078e0002 */
[----:B------:R-:W-:Y:S01]  /*0590*/  @P3 IMAD.IADD R3, R3, 0x1, R11 ;  /* 0x0000000103033824 */ /* 0x000fe200078e020b */
[----:B0-----:R-:W-:Y:S01]  /*05a0*/  @!UP0 ULEA UR6, UR7, UR6, 0x18 ;  /* 0x0000000607068291 */ /* 0x001fe2000f8ec03f */
[----:B------:R-:W-:Y:S01]  /*05b0*/  VOTEU.ALL UP0, P0 ;  /* 0x00000000003f7886 */ /* 0x000fe20000000000 */
[----:B------:R-:W-:-:S04]  /*05c0*/  ISETP.NE.AND P0, PT, R6, 0x3, PT ;  /* 0x000000030600780c */ /* 0x000fc80003f05270 */
[----:B------:R-:W-:Y:S01]  /*05d0*/  ISETP.EQ.OR P0, PT, R6, RZ, !P0 ;  /* 0x000000ff0600720c */ /* 0x000fe20004702670 */
[----:B-1----:R-:W-:-:S03]  /*05e0*/  @!P3 IMAD.WIDE.U32 R8, R8, R7, R12 ;  /* 0x000000070808b225 */ /* 0x002fc600078e000c */
[----:B------:R-:W-:Y:S01]  /*05f0*/  ISETP.EQ.AND P0, PT, R4, RZ, P0 ;  /* 0x000000ff0400720c */ /* 0x000fe20000702270 */
[----:B------:R-:W0:Y:S02]  /*0600*/  FENCE.VIEW.ASYNC.S ;  /* 0x00000000000073c6 */ /* 0x000e240000000000 */
[----:B0-----:R0:W3:Y:S01]  /*0610*/  @!UP0 SYNCS.EXCH.64 URZ, [UR6+0x90], UR4 ;  /* 0x00009004063f85b2 */ /* 0x0010e20008000100 */
[----:B------:R-:W-:Y:S01]  /*0620*/  @!P3 IMAD.MOV.U32 R2, RZ, RZ, R8 ;  /* 0x000000ffff02b224 */ /* 0x000fe200078e0008 */
[----:B------:R-:W-:Y:S01]  /*0630*/  SEL R4, RZ, 0x1, !P0 ;  /* 0x00000001ff047807 */ /* 0x000fe20004000000 */
[----:B------:R-:W-:-:S03]  /*0640*/  @!P3 IMAD.MOV.U32 R3, RZ, RZ, R9 ;  /* 0x000000ffff03b224 */ /* 0x000fc600078e0009 */
[----:B------:R-:W-:Y:S01]  /*0650*/  SEL R4, R4, 0x2, P1 ;  /* 0x0000000204047807 */ /* 0x000fe20000800000 */
[----:B------:R0:W3:Y:S01]  /*0660*/  @!UP1 SYNCS.EXCH.64 URZ, [UR6+0x98], UR4 ;  /* 0x00009804063f95b2 */ /* 0x0000e20008000100 */
[----:B------:R-:W-:Y:S01]  /*0670*/  NOP ;  /* 0x0000000000007918 */ /* 0x000fe20000000000 */
[----:B---34-:R-:W-:Y:S06]  /*0680*/  BAR.SYNC.DEFER_BLOCKING 0x0 ;  /* 0x0000000000007b1d */ /* 0x018fec0000010000 */
[----:B------:R-:W-:Y:S05]  /*0690*/  @!P2 BRA `(.L_x_4) ;  /* 0x000000700078a947 */ /* 0x000fea0003800000 */
[----:B------:R-:W-:-:S13]  /*06a0*/  ISETP.GT.U32.AND P0, PT, R10, 0x1, PT ;  /* 0x000000010a00780c */ /* 0x000fda0003f04070 */
[----:B0-----:R-:W-:Y:S05]  /*06b0*/  @P0 EXIT ;  /* 0x000000000000094d */ /* 0x001fea0003800000 */
[----:B------:R-:W-:Y:S01]  /*06c0*/  ULDC.64 UR4, c[0x0][0x750] ;  /* 0x0001d40000047ab9 */ /* 0x000fe20000000a00 */
[----:B------:R-:W-:Y:S01]  /*06d0*/  PRMT R9, RZ, 0x7610, R9 ;  /* 0x00007610ff097816 */ /* 0x000fe20000000009 */
[----:B------:R-:W-:Y:S01]  /*06e0*/  IMAD.MOV.U32 R8, RZ, RZ, -0x1 ;  /* 0xffffffffff087424 */ /* 0x000fe200078e00ff */
[----:B------:R-:W-:Y:S01]  /*06f0*/  ISETP.GE.U32.AND P0, PT, R2, UR4, PT ;  /* 0x0000000402007c0c */ /* 0x000fe2000bf06070 */
[----:B------:R-:W-:Y:S02]  /*0700*/  IMAD.MOV.U32 R10, RZ, RZ, -0x1 ;  /* 0xffffffffff0a7424 */ /* 0x000fe400078e00ff */
[----:B------:R-:W-:Y:S01]  /*0710*/  IMAD.MOV.U32 R11, RZ, RZ, -0x1 ;  /* 0xffffffffff0b7424 */ /* 0x000fe200078e00ff */
[----:B------:R-:W-:-:S13]  /*0720*/  ISETP.GE.U32.AND.EX P0, PT, R3, UR5, PT, P0 ;  /* 0x0000000503007c0c */ /* 0x000fda000bf06100 */
[----:B------:R-:W-:Y:S05]  /*0730*/  @P0 BRA `(.L_x_5) ;  /* 0x0000000400600947 */ /* 0x000fea0003800000 */
[----:B------:R-:W0:Y:S01]  /*0740*/  LDC.64 R18, c[0x0][0x728] ;  /* 0x0001ca00ff127b82 */ /* 0x000e220000000a00 */
[----:B------:R-:W-:Y:S02]  /*0750*/  IMAD.MOV.U32 R8, RZ, RZ, R2 ;  /* 0x000000ffff087224 */ /* 0x000fe400078e0002 */
[----:B------:R-:W-:-:S05]  /*0760*/  IMAD.MOV.U32 R9, RZ, RZ, R3 ;  /* 0x000000ffff097224 */ /* 0x000fca00078e0003 */
[----:B------:R-:W1:Y:S08]  /*0770*/  LDC R6, c[0x0][0x730] ;  /* 0x0001cc00ff067b82 */ /* 0x000e700000000800 */
[----:B------:R-:W2:Y:S01]  /*0780*/  LDC.64 R20, c[0x0][0x720] ;  /* 0x0001c800ff147b82 */ /* 0x000ea20000000a00 */
[----:B0-----:R-:W-:-:S04]  /*0790*/  ISETP.NE.U32.AND P0, PT, R18, RZ, PT ;  /* 0x000000ff1200720c */ /* 0x001fc80003f05070 */
[----:B------:R-:W-:-:S13]  /*07a0*/  ISETP.NE.AND.EX P0, PT, R19, RZ, PT, P0 ;  /* 0x000000ff1300720c */ /* 0x000fda0003f05300 */
[----:B-12---:R-:W-:Y:S05]  /*07b0*/  @!P0 BRA `(.L_x_6) ;  /* 0x0000000000288947 */ /* 0x006fea0003800000 */
[----:B------:R-:W0:Y:S02]  /*07c0*/  LDC R15, c[0x0][0x734] ;  /* 0x0001cd00ff0f7b82 */ /* 0x000e240000000800 */
[----:B0-----:R-:W-:-:S05]  /*07d0*/  IADD3 R15, P0, R2, R15, RZ ;  /* 0x0000000f020f7210 */ /* 0x001fca0007f1e0ff */
[----:B------:R-:W-:-:S04]  /*07e0*/  IMAD.X R17, RZ, RZ, R3, P0 ;  /* 0x000000ffff117224 */ /* 0x000fc800000e0603 */
[----:B------:R-:W-:-:S04]  /*07f0*/  IMAD.WIDE.U32 R8, R17, R18, RZ ;  /* 0x0000001211087225 */ /* 0x000fc800078e00ff */
[----:B------:R-:W-:-:S04]  /*0800*/  IMAD.WIDE.U32 R10, P0, R15, R19, R8 ;  /* 0x000000130f0a7225 */ /* 0x000fc80007800008 */
[----:B------:R-:W-:-:S04]  /*0810*/  IMAD.WIDE.U32 R8, R15, R18, RZ ;  /* 0x000000120f087225 */ /* 0x000fc800078e00ff */
[----:B------:R-:W-:Y:S01]  /*0820*/  IMAD.X R15, RZ, RZ, RZ, P0 ;  /* 0x000000ffff0f7224 */ /* 0x000fe200000e06ff */
[----:B------:R-:W-:Y:S01]  /*0830*/  IADD3 RZ, P0, R9, R10, RZ ;  /* 0x0000000a09ff7210 */ /* 0x000fe20007f1e0ff */
[----:B------:R-:W-:-:S04]  /*0840*/  IMAD.MOV.U32 R14, RZ, RZ, R11 ;  /* 0x000000ffff0e7224 */ /* 0x000fc800078e000b */
[----:B------:R-:W-:-:S08]  /*0850*/  IMAD.WIDE.U32.X R8, R17, R19, R14, P0 ;  /* 0x0000001311087225 */ /* 0x000fd000000e040e */
.L_x_6:
[-CC-:B------:R-:W-:Y:S01]  /*0860*/  SHF.R.U64 R26, R8, R6.reuse, R9.reuse ;  /* 0x00000006081a7219 */ /* 0x180fe20000001209 */
[----:B------:R-:W0:Y:S01]  /*0870*/  LDC.64 R24, c[0x0][0x740] ;  /* 0x0001d000ff187b82 */ /* 0x000e220000000a00 */
[----:B------:R-:W-:Y:S01]  /*0880*/  SHF.R.U32.HI R8, RZ, R6, R9 ;  /* 0x00000006ff087219 */ /* 0x000fe20000011609 */
[----:B------:R-:W-:Y:S01]  /*0890*/  ULDC UR4, c[0x0][0x150] ;  /* 0x0000540000047ab9 */ /* 0x000fe20000000800 */
[----:B------:R-:W-:Y:S02]  /*08a0*/  I2FP.F32.U32 R6, R12 ;  /* 0x0000000c00067245 */ /* 0x000fe40000201000 */
[----:B------:R-:W-:-:S03]  /*08b0*/  IADD3 R13, P0, RZ, -R26, RZ ;  /* 0x8000001aff0d7210 */ /* 0x000fc60007f1e0ff */
[----:B------:R-:W1:Y:S01]  /*08c0*/  LDC R14, c[0x0][0x718] ;  /* 0x0001c600ff0e7b82 */ /* 0x000e620000000800 */
[----:B------:R-:W-:Y:S01]  /*08d0*/  FMUL R6, R6, UR4 ;  /* 0x0000000406067c20 */ /* 0x000fe20008400000 */
[----:B------:R-:W-:Y:S01]  /*08e0*/  IMAD.X R15, RZ, RZ, ~R8, P0 ;  /* 0x000000ffff0f7224 */ /* 0x000fe200000e0e08 */
[----:B------:R-:W-:Y:S01]  /*08f0*/  ULDC UR4, c[0x0][0x154] ;  /* 0x0000550000047ab9 */ /* 0x000fe20000000800 */
[----:B------:R-:W-:-:S03]  /*0900*/  IMAD.WIDE.U32 R8, R13, R20, R2 ;  /* 0x000000140d087225 */ /* 0x000fc600078e0002 */
[----:B------:R-:W2:Y:S01]  /*0910*/  F2I.U32.TRUNC.NTZ R6, R6 ;  /* 0x0000000600067305 */ /* 0x000ea2000020f000 */
[----:B------:R-:W3:Y:S01]  /*0920*/  LDC R11, c[0x0][0x144] ;  /* 0x00005100ff0b7b82 */ /* 0x000ee20000000800 */
[----:B------:R-:W-:-:S04]  /*0930*/  IMAD R10, R15, R20, RZ ;  /* 0x000000140f0a7224 */ /* 0x000fc800078e02ff */
[----:B------:R-:W-:-:S03]  /*0940*/  IMAD R13, R13, R21, R10 ;  /* 0x000000150d0d7224 */ /* 0x000fc600078e020a */
[----:B------:R-:W4:Y:S01]  /*0950*/  LDC R16, c[0x0][0x708] ;  /* 0x0001c200ff107b82 */ /* 0x000f220000000800 */
[----:B------:R-:W-:Y:S01]  /*0960*/  IMAD.IADD R13, R9, 0x1, R13 ;  /* 0x00000001090d7824 */ /* 0x000fe200078e020d */
[----:B0-----:R-:W-:Y:S01]  /*0970*/  ISETP.NE.U32.AND P0, PT, R24, RZ, PT ;  /* 0x000000ff1800720c */ /* 0x001fe20003f05070 */
[----:B--2---:R-:W-:-:S03]  /*0980*/  IMAD.MOV R9, RZ, RZ, -R6 ;  /* 0x000000ffff097224 */ /* 0x004fc600078e0a06 */
[----:B------:R-:W-:Y:S02]  /*0990*/  ISETP.NE.AND.EX P0, PT, R25, RZ, PT, P0 ;  /* 0x000000ff1900720c */ /* 0x000fe40003f05300 */
[----:B------:R-:W0:Y:S01]  /*09a0*/  LDC R15, c[0x0][0x758] ;  /* 0x0001d600ff0f7b82 */ /* 0x000e220000000800 */
[-CC-:B-1----:R-:W-:Y:S02]  /*09b0*/  SHF.R.U64 R20, R8, R14.reuse, R13.reuse ;  /* 0x0000000e08147219 */ /* 0x182fe4000000120d */
[----:B------:R-:W-:Y:S02]  /*09c0*/  I2FP.F32.U32 R8, R7 ;  /* 0x0000000700087245 */ /* 0x000fe40000201000 */
[----:B------:R-:W-:Y:S01]  /*09d0*/  SHF.R.U32.HI R13, RZ, R14, R13 ;  /* 0x0000000eff0d7219 */ /* 0x000fe2000001160d */
[----:B------:R-:W-:Y:S02]  /*09e0*/  IMAD.MOV.U32 R14, RZ, RZ, 0x1 ;  /* 0x00000001ff0e7424 */ /* 0x000fe400078e00ff */
[----:B------:R-:W1:Y:S01]  /*09f0*/  LDC R18, c[0x0][0x148] ;  /* 0x00005200ff127b82 */ /* 0x000e620000000800 */
[----:B---3--:R-:W-:-:S02]  /*0a00*/  IMAD R6, R11, R9, R12 ;  /* 0x000000090b067224 */ /* 0x008fc400078e020c */
[----:B------:R-:W-:Y:S01]  /*0a10*/  FMUL R9, R8, UR4 ;  /* 0x0000000408097c20 */ /* 0x000fe20008400000 */
[----:B------:R-:W-:-:S04]  /*0a20*/  IMAD.MOV.U32 R8, RZ, RZ, -0x1 ;  /* 0xffffffffff087424 */ /* 0x000fc800078e00ff */
[----:B------:R-:W2:Y:S01]  /*0a30*/  LDC R22, c[0x0][0x700] ;  /* 0x0001c000ff167b82 */ /* 0x000ea20000000800 */
[-CC-:B----4-:R-:W-:Y:S02]  /*0a40*/  SHF.R.U64 R28, R20, R16.reuse, R13.reuse ;  /* 0x00000010141c7219 */ /* 0x190fe4000000120d */
[----:B------:R-:W-:Y:S02]  /*0a50*/  SHF.R.U32.HI R10, RZ, R16, R13 ;  /* 0x00000010ff0a7219 */ /* 0x000fe4000001160d */
[----:B------:R3:W4:Y:S03]  /*0a60*/  F2I.U32.TRUNC.NTZ R16, R9 ;  /* 0x0000000900107305 */ /* 0x000726000020f000 */
[----:B------:R-:W1:Y:S01]  /*0a70*/  LDC R19, c[0x0][0x748] ;  /* 0x0001d200ff137b82 */ /* 0x000e620000000800 */
[-C--:B0-----:R-:W-:Y:S02]  /*0a80*/  SHF.R.U64 R30, R28, R15.reuse, R10 ;  /* 0x0000000f1c1e7219 */ /* 0x081fe4000000120a */
[----:B------:R-:W-:-:S02]  /*0a90*/  SHF.L.U32 R8, R8, R15, RZ ;  /* 0x0000000f08087219 */ /* 0x000fc400000006ff */
[-C--:B------:R-:W-:Y:S02]  /*0aa0*/  SHF.R.U32.HI R10, RZ, R15.reuse, R10 ;  /* 0x0000000fff0a7219 */ /* 0x080fe4000001160a */
[----:B------:R-:W-:Y:S01]  /*0ab0*/  SHF.L.U32 R14, R14, R15, RZ ;  /* 0x0000000f0e0e7219 */ /* 0x000fe200000006ff */
[----:B------:R-:W0:Y:S01]  /*0ac0*/  LDC R21, c[0x0][0x738] ;  /* 0x0001ce00ff157b82 */ /* 0x000e220000000800 */
[----:B------:R-:W-:Y:S01]  /*0ad0*/  LOP3.LUT R15, RZ, R8, RZ, 0x33, !PT ;  /* 0x00000008ff0f7212 */ /* 0x000fe200078e33ff */
[----:B------:R-:W-:Y:S02]  /*0ae0*/  IMAD.MOV.U32 R8, RZ, RZ, R30 ;  /* 0x000000ffff087224 */ /* 0x000fe400078e001e */
[----:B---3--:R-:W-:-:S04]  /*0af0*/  IMAD.MOV.U32 R9, RZ, RZ, R10 ;  /* 0x000000ffff097224 */ /* 0x008fc800078e000a */
[----:B------:R-:W3:Y:S01]  /*0b00*/  LDC R23, c[0x0][0x710] ;  /* 0x0001c400ff177b82 */ /* 0x000ee20000000800 */
[----:B----4-:R-:W-:Y:S05]  /*0b10*/  @!P0 BRA `(.L_x_7) ;  /* 0x0000000000288947 */ /* 0x010fea0003800000 */
[----:B------:R-:W4:Y:S02]  /*0b20*/  LDC R13, c[0x0][0x74c] ;  /* 0x0001d300ff0d7b82 */ /* 0x000f240000000800 */
[----:B----4-:R-:W-:-:S05]  /*0b30*/  IADD3 R13, P0, R30, R13, RZ ;  /* 0x0000000d1e0d7210 */ /* 0x010fca0007f1e0ff */
        /* <DEDUP_REMOVED lines=8> */
.L_x_7:
[----:B-1----:R-:W-:Y:S01]  /*0bc0*/  SHF.R.U64 R8, R8, R19, R9 ;  /* 0x0000001308087219 */ /* 0x002fe20000001209 */
[----:B--2---:R-:W-:Y:S01]  /*0bd0*/  VIADD R9, R22, 0xffffffff ;  /* 0xffffffff16097836 */ /* 0x004fe20000000000 */
[----:B------:R-:W-:Y:S01]  /*0be0*/  LOP3.LUT R15, R28, R15, RZ, 0xc0, !PT ;  /* 0x0000000f1c0f7212 */ /* 0x000fe200078ec0ff */
[----:B------:R-:W-:Y:S02]  /*0bf0*/  IMAD.MOV R16, RZ, RZ, -R16 ;  /* 0x000000ffff107224 */ /* 0x000fe400078e0a10 */
[----:B------:R-:W-:Y:S01]  /*0c00*/  IMAD.MOV R10, RZ, RZ, -R8 ;  /* 0x000000ffff0a7224 */ /* 0x000fe200078e0a08 */
[----:B------:R-:W-:Y:S01]  /*0c10*/  LOP3.LUT R9, R20, R9, RZ, 0xc0, !PT ;  /* 0x0000000914097212 */ /* 0x000fe200078ec0ff */
[----:B------:R-:W-:Y:S02]  /*0c20*/  @P3 IMAD R6, R18, R16, R7 ;  /* 0x0000001012063224 */ /* 0x000fe400078e0207 */
[----:B------:R-:W-:Y:S02]  /*0c30*/  IMAD R15, R14, R8, R15 ;  /* 0x000000080e0f7224 */ /* 0x000fe400078e020f */
[----:B0-----:R-:W-:-:S02]  /*0c40*/  IMAD R7, R10, R21, R30 ;  /* 0x000000150a077224 */ /* 0x001fc400078e021e */
[----:B------:R-:W-:Y:S02]  /*0c50*/  IMAD.MOV.U32 R8, RZ, RZ, 0x1 ;  /* 0x00000001ff087424 */ /* 0x000fe400078e00ff */
[----:B---3--:R-:W-:Y:S02]  /*0c60*/  IMAD R6, R15, R23, R6 ;  /* 0x000000170f067224 */ /* 0x008fe400078e0206 */
[--C-:B------:R-:W-:Y:S01]  /*0c70*/  IMAD R7, R7, R22, R9.reuse ;  /* 0x0000001607077224 */ /* 0x100fe200078e0209 */
[----:B------:R-:W-:Y:S01]  /*0c80*/  PRMT R9, R8, 0x7610, R9 ;  /* 0x0000761008097816 */ /* 0x000fe20000000009 */
[----:B------:R-:W-:-:S03]  /*0c90*/  IMAD.MOV.U32 R11, RZ, RZ, R26 ;  /* 0x000000ffff0b7224 */ /* 0x000fc600078e001a */
[----:B------:R-:W-:Y:S02]  /*0ca0*/  SEL R10, R7, R6, !P3 ;  /* 0x00000006070a7207 */ /* 0x000fe40005800000 */
[----:B------:R-:W-:-:S07]  /*0cb0*/  SEL R8, R6, R7, !P3 ;  /* 0x0000000706087207 */ /* 0x000fce0005800000 */
.L_x_5:
[----:B------:R-:W-:-:S08]  /*0cc0*/  NOP ;  /* 0x0000000000007918 */ /* 0x000fd00000000000 */
[----:B------:R-:W0:Y:S02]  /*0cd0*/  USETMAXREG.TRY_ALLOC.CTAPOOL UP0, 0xe8 ;  /* 0x000000e8000079c8 */ /* 0x000e240008000600 */
[----:B0-----:R-:W-:-:S13]  /*0ce0*/  PLOP3.LUT P0, PT, PT, PT, UP0, 0x80, 0x0 ;  /* 0x000000000000781c */ /* 0x001fda0003f0f008 */
[----:B------:R-:W-:Y:S05]  /*0cf0*/  @!P0 BRA `(.L_x_5) ;  /* 0xfffffffc00f08947 */ /* 0x000fea000383ffff */
[----:B------:R-:W-:Y:S01]  /*0d00*/  ULDC.64 UR4, c[0x0][0x698] ;  /* 0x0001a60000047ab9 */ /* 0x000fe20000000a00 */
[----:B------:R-:W-:Y:S01]  /*0d10*/  ULDC.64 UR16, c[0x0][0x208] ;  /* 0x0000820000107ab9 */ /* 0x000fe20000000a00 */
[----:B------:R-:W-:-:S04]  /*0d20*/  ISETP.NE.U32.AND P0, PT, RZ, UR4, PT ;  /* 0x00000004ff007c0c */ /* 0x000fc8000bf05070 */
[----:B------:R-:W-:-:S13]  /*0d30*/  ISETP.NE.AND.EX P0, PT, RZ, UR5, PT, P0 ;  /* 0x00000005ff007c0c */ /* 0x000fda000bf05300 */
[----:B------:R-:W-:Y:S05]  /*0d40*/  @!P0 BRA `(.L_x_8) ;  /* 0x00000000001c8947 */ /* 0x000fea0003800000 */
[----:B------:R-:W0:Y:S02]  /*0d50*/  LDC.64 R6, c[0x0][0x698] ;  /* 0x0001a600ff067b82 */ /* 0x000e240000000a00 */
[----:B0-----:R-:W2:Y:S02]  /*0d60*/  LDG.E.64 R6, desc[UR16][R6.64] ;  /* 0x0000001006067981 */ /* 0x001ea4000c1e1b00 */
[----:B--2---:R-:W-:-:S04]  /*0d70*/  ISETP.NE.U32.AND P0, PT, R6, RZ, PT ;  /* 0x000000ff0600720c */ /* 0x004fc80003f05070 */
[----:B------:R-:W-:-:S13]  /*0d80*/  ISETP.NE.AND.EX P0, PT, R7, RZ, PT, P0 ;  /* 0x000000ff0700720c */ /* 0x000fda0003f05300 */
[----:B------:R-:W-:Y:S05]  /*0d90*/  @!P0 BRA `(.L_x_8) ;  /* 0x0000000000088947 */ /* 0x000fea0003800000 */
[----:B------:R0:W5:Y:S01]  /*0da0*/  LD.E R12, desc[UR16][R6.64] ;  /* 0x00000010060c7980 */ /* 0x000162000c101900 */
[----:B------:R-:W-:Y:S05]  /*0db0*/  BRA `(.L_x_9) ;  /* 0x0000000000207947 */ /* 0x000fea0003800000 */
.L_x_8:
[----:B------:R-:W-:Y:S02]  /*0dc0*/  ULDC.64 UR4, c[0x0][0x688] ;  /* 0x0001a20000047ab9 */ /* 0x000fe40000000a00 */
[----:B------:R-:W-:-:S04]  /*0dd0*/  ISETP.NE.U32.AND P0, PT, RZ, UR4, PT ;  /* 0x00000004ff007c0c */ /* 0x000fc8000bf05070 */
[----:B------:R-:W-:-:S13]  /*0de0*/  ISETP.NE.AND.EX P0, PT, RZ, UR5, PT, P0 ;  /* 0x00000005ff007c0c */ /* 0x000fda000bf05300 */
[----:B------:R-:W-:Y:S05]  /*0df0*/  @!P0 BRA `(.L_x_10) ;  /* 0x00000000000c8947 */ /* 0x000fea0003800000 */
[----:B------:R-:W0:Y:S02]  /*0e00*/  LDC.64 R12, c[0x0][0x688] ;  /* 0x0001a200ff0c7b82 */ /* 0x000e240000000a00 */
[----:B0-----:R1:W5:Y:S01]  /*0e10*/  LDG.E R12, desc[UR16][R12.64] ;  /* 0x000000100c0c7981 */ /* 0x001362000c1e1900 */
[----:B------:R-:W-:Y:S05]  /*0e20*/  BRA `(.L_x_9) ;  /* 0x0000000000047947 */ /* 0x000fea0003800000 */
.L_x_10:
[----:B------:R-:W2:Y:S02]  /*0e30*/  LDC R12, c[0x0][0x680] ;  /* 0x0001a000ff0c7b82 */ /* 0x000ea40000000800 */
.L_x_9:
[----:B------:R-:W-:Y:S02]  /*0e40*/  ULDC.64 UR4, c[0x0][0x6a0] ;  /* 0x0001a80000047ab9 */ /* 0x000fe40000000a00 */
[----:B------:R-:W-:-:S04]  /*0e50*/  ISETP.NE.U32.AND P0, PT, RZ, UR4, PT ;  /* 0x00000004ff007c0c */ /* 0x000fc8000bf05070 */
[----:B------:R-:W-:-:S13]  /*0e60*/  ISETP.NE.AND.EX P0, PT, RZ, UR5, PT, P0 ;  /* 0x00000005ff007c0c */ /* 0x000fda000bf05300 */
[----:B------:R-:W-:Y:S05]  /*0e70*/  @!P0 BRA `(.L_x_11) ;  /* 0x00000000001c8947 */ /* 0x000fea0003800000 */
[----:B0-----:R-:W0:Y:S02]  /*0e80*/  LDC.64 R6, c[0x0][0x6a0] ;  /* 0x0001a800ff067b82 */ /* 0x001e240000000a00 */
[----:B0-----:R-:W3:Y:S02]  /*0e90*/  LDG.E.64 R6, desc[UR16][R6.64] ;  /* 0x0000001006067981 */ /* 0x001ee4000c1e1b00 */
[----:B---3--:R-:W-:-:S04]  /*0ea0*/  ISETP.NE.U32.AND P0, PT, R6, RZ, PT ;  /* 0x000000ff0600720c */ /* 0x008fc80003f05070 */
[----:B------:R-:W-:-:S13]  /*0eb0*/  ISETP.NE.AND.EX P0, PT, R7, RZ, PT, P0 ;  /* 0x000000ff0700720c */ /* 0x000fda0003f05300 */
[----:B------:R-:W-:Y:S05]  /*0ec0*/  @!P0 BRA `(.L_x_11) ;  /* 0x0000000000088947 */ /* 0x000fea0003800000 */
[----:B-1----:R0:W5:Y:S01]  /*0ed0*/  LD.E R13, desc[UR16][R6.64] ;  /* 0x00000010060d7980 */ /* 0x002162000c101900 */
[----:B------:R-:W-:Y:S05]  /*0ee0*/  BRA `(.L_x_12) ;  /* 0x0000000000207947 */ /* 0x000fea0003800000 */
.L_x_11:
[----:B------:R-:W-:Y:S02]  /*0ef0*/  ULDC.64 UR4, c[0x0][0x690] ;  /* 0x0001a40000047ab9 */ /* 0x000fe40000000a00 */
[----:B------:R-:W-:-:S04]  /*0f00*/  ISETP.NE.U32.AND P0, PT, RZ, UR4, PT ;  /* 0x00000004ff007c0c */ /* 0x000fc8000bf05070 */
[----:B------:R-:W-:-:S13]  /*0f10*/  ISETP.NE.AND.EX P0, PT, RZ, UR5, PT, P0 ;  /* 0x00000005ff007c0c */ /* 0x000fda000bf05300 */
[----:B------:R-:W-:Y:S05]  /*0f20*/  @!P0 BRA `(.L_x_13) ;  /* 0x00000000000c8947 */ /* 0x000fea0003800000 */
[----:B0-----:R-:W1:Y:S02]  /*0f30*/  LDC.64 R6, c[0x0][0x690] ;  /* 0x0001a400ff067b82 */ /* 0x001e640000000a00 */
[----:B-1----:R1:W5:Y:S01]  /*0f40*/  LDG.E R13, desc[UR16][R6.64] ;  /* 0x00000010060d7981 */ /* 0x002362000c1e1900 */
[----:B------:R-:W-:Y:S05]  /*0f50*/  BRA `(.L_x_12) ;  /* 0x0000000000047947 */ /* 0x000fea0003800000 */
.L_x_13:
[----:B-1----:R-:W3:Y:S02]  /*0f60*/  LDC R13, c[0x0][0x684] ;  /* 0x0001a100ff0d7b82 */ /* 0x002ee40000000800 */
.L_x_12:
[----:B------:R-:W-:-:S13]  /*0f70*/  LOP3.LUT P0, RZ, R9, 0xff, RZ, 0xc0, !PT ;  /* 0x000000ff09ff7812 */ /* 0x000fda000780c0ff */
[----:B------:R-:W-:Y:S05]  /*0f80*/  @!P0 EXIT ;  /* 0x000000000000894d */ /* 0x000fea0003800000 */
[----:B------:R-:W-:Y:S01]  /*0f90*/  ULDC UR4, c[0x0][0x28c] ;  /* 0x0000a30000047ab9 */ /* 0x000fe20000000800 */
[----:B------:R-:W-:Y:S01]  /*0fa0*/  LOP3.LUT R88, R4, 0x1, RZ, 0xfc, !PT ;  /* 0x0000000104587812 */ /* 0x000fe200078efcff */
[----:B------:R-:W-:-:S04]  /*0fb0*/  UIADD3 UR4, UR4, 0x7f, URZ ;  /* 0x0000007f04047890 */ /* 0x000fc8000fffe03f */
[----:B------:R-:W-:-:S04]  /*0fc0*/  USHF.R.S32.HI UR5, URZ, 0x1f, UR4 ;  /* 0x0000001f3f057899 */ /* 0x000fc80008011404 */
[----:B------:R-:W-:-:S03]  /*0fd0*/  ULEA.HI UR5, UR5, UR4, URZ, 0x7 ;  /* 0x0000000405057291 */ /* 0x000fc6000f8f383f */
[----:B------:R-:W-:Y:S01]  /*0fe0*/  UMOV UR4, URZ ;  /* 0x0000003f00047c82 */ /* 0x000fe20008000000 */
[----:B------:R-:W-:-:S03]  /*0ff0*/  USHF.R.S32.HI UR8, URZ, 0x7, UR5 ;  /* 0x000000073f087899 */ /* 0x000fc60008011405 */
[----:B------:R-:W-:-:S09]  /*1000*/  UMOV UR5, URZ ;  /* 0x0000003f00057c82 */ /* 0x000fd20008000000 */
.L_x_152:
[----:B01----:R-:W-:Y:S01]  /*1010*/  LOP3.LUT R6, R0, 0x80, RZ, 0xc0, !PT ;  /* 0x0000008000067812 */ /* 0x003fe200078ec0ff */
[----:B------:R-:W-:Y:S01]  /*1020*/  UMOV UR6, URZ ;  /* 0x0000003f00067c82 */ /* 0x000fe20008000000 */
[----:B------:R-:W-:Y:S01]  /*1030*/  IMAD.MOV.U32 R15, RZ, RZ, RZ ;  /* 0x000000ffff0f7224 */ /* 0x000fe200078e00ff */
[----:B-----5:R-:W-:Y:S02]  /*1040*/  CS2R R16, SRZ ;  /* 0x0000000000107805 */ /* 0x020fe4000001ff00 */
[----:B------:R-:W-:Y:S02]  /*1050*/  SHF.R.U32.HI R7, RZ, 0x7, R6 ;  /* 0x00000007ff077819 */ /* 0x000fe40000011606 */
[----:B------:R-:W-:Y:S02]  /*1060*/  CS2R R18, SRZ ;  /* 0x0000000000127805 */ /* 0x000fe4000001ff00 */
[----:B------:R-:W-:Y:S02]  /*1070*/  VIMNMX R6, RZ, UR8, PT ;  /* 0x00000008ff067c48 */ /* 0x000fe4000bfe0100 */
[----:B------:R-:W-:Y:S01]  /*1080*/  CS2R R20, SRZ ;  /* 0x0000000000147805 */ /* 0x000fe2000001ff00 */
[----:B---3--:R-:W-:Y:S01]  /*1090*/  IMAD.MOV.U32 R23, RZ, RZ, RZ ;  /* 0x000000ffff177224 */ /* 0x008fe200078e00ff */
[----:B------:R-:W-:Y:S01]  /*10a0*/  CS2R R24, SRZ ;  /* 0x0000000000187805 */ /* 0x000fe2000001ff00 */
[----:B------:R-:W0:Y:S01]  /*10b0*/  SHFL.IDX PT, R7, R7, RZ, 0x1f ;  /* 0x00001fff07077589 */ /* 0x000e2200000e0000 */
[----:B------:R-:W-:Y:S01]  /*10c0*/  IADD3 R6, -R6, UR8, RZ ;  /* 0x0000000806067c10 */ /* 0x000fe2000fffe1ff */
[----:B------:R-:W-:Y:S01]  /*10d0*/  IMAD.MOV.U32 R89, RZ, RZ, RZ ;  /* 0x000000ffff597224 */ /* 0x000fe200078e00ff */
[----:B------:R-:W-:Y:S01]  /*10e0*/  CS2R R26, SRZ ;  /* 0x00000000001a7805 */ /* 0x000fe2000001ff00 */
[----:B------:R-:W-:Y:S01]  /*10f0*/  IMAD.MOV.U32 R91, RZ, RZ, RZ ;  /* 0x000000ffff5b7224 */ /* 0x000fe200078e00ff */
[----:B------:R-:W-:Y:S01]  /*1100*/  ISETP.GE.AND P0, PT, R6, 0x1, PT ;  /* 0x000000010600780c */ /* 0x000fe20003f06270 */
[----:B------:R-:W-:Y:S01]  /*1110*/  IMAD.MOV.U32 R93, RZ, RZ, RZ ;  /* 0x000000ffff5d7224 */ /* 0x000fe200078e00ff */
[----:B------:R-:W-:Y:S01]  /*1120*/  CS2R R28, SRZ ;  /* 0x00000000001c7805 */ /* 0x000fe2000001ff00 */
[----:B------:R-:W-:Y:S01]  /*1130*/  IMAD.MOV.U32 R95, RZ, RZ, RZ ;  /* 0x000000ffff5f7224 */ /* 0x000fe200078e00ff */
[----:B------:R-:W-:Y:S01]  /*1140*/  CS2R R30, SRZ ;  /* 0x00000000001e7805 */ /* 0x000fe2000001ff00 */
[----:B------:R-:W-:Y:S01]  /*1150*/  IMAD.MOV.U32 R97, RZ, RZ, RZ ;  /* 0x000000ffff617224 */ /* 0x000fe200078e00ff */
[----:B------:R-:W-:Y:S01]  /*1160*/  CS2R R32, SRZ ;  /* 0x0000000000207805 */ /* 0x000fe2000001ff00 */
[----:B------:R-:W-:Y:S01]  /*1170*/  IMAD.MOV.U32 R99, RZ, RZ, RZ ;  /* 0x000000ffff637224 */ /* 0x000fe200078e00ff */
[----:B----4-:R-:W-:Y:S01]  /*1180*/  CS2R R34, SRZ ;  /* 0x0000000000227805 */ /* 0x010fe2000001ff00 */
[----:B------:R-:W-:Y:S01]  /*1190*/  IMAD.MOV.U32 R101, RZ, RZ, RZ ;  /* 0x000000ffff657224 */ /* 0x000fe200078e00ff */
[----:B------:R-:W-:Y:S01]  /*11a0*/  CS2R R36, SRZ ;  /* 0x0000000000247805 */ /* 0x000fe2000001ff00 */
[----:B------:R-:W-:Y:S01]  /*11b0*/  IMAD.MOV.U32 R103, RZ, RZ, RZ ;  /* 0x000000ffff677224 */ /* 0x000fe200078e00ff */
[----:B------:R-:W-:Y:S01]  /*11c0*/  CS2R R38, SRZ ;  /* 0x0000000000267805 */ /* 0x000fe2000001ff00 */
[----:B------:R-:W-:Y:S01]  /*11d0*/  IMAD.MOV.U32 R105, RZ, RZ, RZ ;  /* 0x000000ffff697224 */ /* 0x000fe200078e00ff */
[----:B------:R-:W-:Y:S01]  /*11e0*/  CS2R R40, SRZ ;  /* 0x0000000000287805 */ /* 0x000fe2000001ff00 */
[----:B------:R-:W-:Y:S01]  /*11f0*/  IMAD.MOV.U32 R107, RZ, RZ, RZ ;  /* 0x000000ffff6b7224 */ /* 0x000fe200078e00ff */
[----:B------:R-:W-:Y:S01]  /*1200*/  CS2R R42, SRZ ;  /* 0x00000000002a7805 */ /* 0x000fe2000001ff00 */
[----:B------:R-:W-:Y:S01]  /*1210*/  IMAD.MOV.U32 R109, RZ, RZ, RZ ;  /* 0x000000ffff6d7224 */ /* 0x000fe200078e00ff */
[----:B------:R-:W-:-:S02]  /*1220*/  CS2R R44, SRZ ;  /* 0x00000000002c7805 */ /* 0x000fc4000001ff00 */
[----:B0-----:R-:W-:Y:S01]  /*1230*/  R2UR UR7, R7 ;  /* 0x00000000070772ca */ /* 0x001fe200000e0000 */
        /* <DEDUP_REMOVED lines=42> */
[----:B------:R-:W-:-:S02]  /*14e0*/  IMAD.MOV.U32 R153, RZ, RZ, RZ ;  /* 0x000000ffff997224 */ /* 0x000fc400078e00ff */
[----:B------:R-:W-:Y:S02]  /*14f0*/  IMAD.MOV.U32 R155, RZ, RZ, RZ ;  /* 0x000000ffff9b7224 */ /* 0x000fe400078e00ff */
[----:B------:R-:W-:Y:S02]  /*1500*/  IMAD.MOV.U32 R157, RZ, RZ, RZ ;  /* 0x000000ffff9d7224 */ /* 0x000fe400078e00ff */
[----:B------:R-:W-:Y:S02]  /*1510*/  IMAD.MOV.U32 R159, RZ, RZ, RZ ;  /* 0x000000ffff9f7224 */ /* 0x000fe400078e00ff */
[----:B------:R-:W-:Y:S02]  /*1520*/  IMAD.MOV.U32 R161, RZ, RZ, RZ ;  /* 0x000000ffffa17224 */ /* 0x000fe400078e00ff */
[----:B------:R-:W-:Y:S02]  /*1530*/  IMAD.MOV.U32 R163, RZ, RZ, RZ ;  /* 0x000000ffffa37224 */ /* 0x000fe400078e00ff */
        /* <DEDUP_REMOVED lines=17> */
[----:B------:R-:W-:Y:S01]  /*1650*/  IMAD.MOV.U32 R193, RZ, RZ, RZ ;  /* 0x000000ffffc17224 */ /* 0x000fe200078e00ff */
[----:B------:R-:W-:Y:S06]  /*1660*/  @!P0 BRA `(.L_x_14) ;  /* 0x0000000800748947 */ /* 0x000fec0003800000 */
[----:B------:R-:W0:Y:S01]  /*1670*/  S2UR UR10, SR_CgaCtaId ;  /* 0x00000000000a79c3 */ /* 0x000e220000008800 */
[----:B------:R-:W-:Y:S01]  /*1680*/  ULEA.HI UR6, UR7, UR7, URZ, 0x1 ;  /* 0x0000000707067291 */ /* 0x000fe2000f8f083f */
[----:B------:R-:W-:Y:S01]  /*1690*/  IMAD.MOV.U32 R15, RZ, RZ, RZ ;  /* 0x000000ffff0f7224 */ /* 0x000fe200078e00ff */
[----:B------:R-:W-:Y:S01]  /*16a0*/  UMOV UR9, 0x400 ;  /* 0x0000040000097882 */ /* 0x000fe20000000000 */
[----:B------:R-:W-:Y:S01]  /*16b0*/  IMAD.U32 R92, RZ, RZ, UR4 ;  /* 0x00000004ff5c7e24 */ /* 0x000fe2000f8e00ff */
[----:B------:R-:W-:Y:S02]  /*16c0*/  ULOP3.LUT UR6, UR6, 0xffffe, URZ, 0xc0, !UPT ;  /* 0x000ffffe06067892 */ /* 0x000fe4000f8ec03f */
[----:B------:R-:W-:Y:S02]  /*16d0*/  UPLOP3.LUT UP0, UPT, UPT, UPT, UPT, 0x40, 0x0 ;  /* 0x000000000000789c */ /* 0x000fe40003f0e870 */
[----:B------:R-:W-:Y:S01]  /*16e0*/  UIADD3 UR6, UR7, -UR6, URZ ;  /* 0x8000000607067290 */ /* 0x000fe2000fffe03f */
[----:B------:R-:W-:Y:S01]  /*16f0*/  UMOV UR11, UR5 ;  /* 0x00000005000b7c82 */ /* 0x000fe20008000000 */
[----:B------:R-:W-:Y:S01]  /*1700*/  ULDC UR19, c[0x0][0x644] ;  /* 0x0001910000137ab9 */ /* 0x000fe20000000800 */
[----:B0-----:R-:W-:-:S03]  /*1710*/  ULEA UR9, UR10, UR9, 0x18 ;  /* 0x000000090a097291 */ /* 0x001fc6000f8ec03f */
[----:B------:R-:W-:Y:S01]  /*1720*/  UMOV UR10, UR5 ;  /* 0x00000005000a7c82 */ /* 0x000fe20008000000 */
[----:B------:R-:W-:-:S04]  /*1730*/  ULEA UR6, UR6, UR9, 0xc ;  /* 0x0000000906067291 */ /* 0x000fc8000f8e603f */
[----:B------:R-:W-:-:S04]  /*1740*/  UIADD3 UR6, UR6, 0x180, URZ ;  /* 0x0000018006067890 */ /* 0x000fc8000fffe03f */
[----:B------:R-:W-:-:S03]  /*1750*/  USHF.R.U32.HI UR7, URZ, 0x4, UR6 ;  /* 0x000000043f077899 */ /* 0x000fc60008011606 */
[----:B------:R-:W-:Y:S01]  /*1760*/  UMOV UR6, URZ ;  /* 0x0000003f00067c82 */ /* 0x000fe20008000000 */
[----:B------:R-:W-:-:S03]  /*1770*/  ULOP3.LUT UR9, UR7, 0x3fff, URZ, 0xc0, !UPT ;  /* 0x00003fff07097892 */ /* 0x000fc6000f8ec03f */
[----:B------:R-:W-:-:S09]  /*1780*/  UMOV UR7, URZ ;  /* 0x0000003f00077c82 */ /* 0x000fd20008000000 */
.L_x_22:
[----:B------:R-:W-:-:S13]  /*1790*/  ISETP.NE.AND P1, PT, R88, 0x3, PT ;  /* 0x000000035800780c */ /* 0x000fda0003f25270 */
[----:B01----:R-:W-:Y:S05]  /*17a0*/  @!P1 BRA `(.L_x_15) ;  /* 0x0000000000049947 */ /* 0x003fea0003800000 */
[----:B------:R-:W-:Y:S01]  /*17b0*/  BPT.TRAP 0x1 ;  /* 0x000000040000795c */ /* 0x000fe20000300000 */
.L_x_15:
[----:B------:R-:W0:Y:S01]  /*17c0*/  S2UR UR13, SR_CgaCtaId ;  /* 0x00000000000d79c3 */ /* 0x000e220000008800 */
[----:B------:R-:W-:Y:S01]  /*17d0*/  UMOV UR12, 0x400 ;  /* 0x00000400000c7882 */ /* 0x000fe20000000000 */
[----:B------:R-:W-:Y:S01]  /*17e0*/  SHF.L.U32 R9, R92, 0x1f, RZ ;  /* 0x0000001f5c097819 */ /* 0x000fe200000006ff */
[----:B0-----:R-:W-:-:S04]  /*17f0*/  ULEA UR18, UR13, UR12, 0x18 ;  /* 0x0000000c0d127291 */ /* 0x001fc8000f8ec03f */
[----:B------:R-:W-:-:S09]  /*1800*/  ULEA UR12, UR10, UR18, 0x3 ;  /* 0x000000120a0c7291 */ /* 0x000fd2000f8e183f */
[----:B------:R0:W1:Y:S01]  /*1810*/  SYNCS.PHASECHK.TRANS64.TRYWAIT P0, [UR12], R9 ;  /* 0x00000009ff0075a7 */ /* 0x000062000800014c */
[----:B------:R-:W-:Y:S05]  /*1820*/  @!P1 BRA `(.L_x_16) ;  /* 0x0000000000049947 */ /* 0x000fea0003800000 */
[----:B------:R-:W-:Y:S01]  /*1830*/  BPT.TRAP 0x1 ;  /* 0x000000040000795c */ /* 0x000fe20000300000 */
.L_x_16:
[C---:B------:R-:W-:Y:S02]  /*1840*/  IMAD.SHL.U32 R7, R0.reuse, 0x40, RZ ;  /* 0x0000004000077824 */ /* 0x040fe400078e00ff */
[C---:B------:R-:W-:Y:S02]  /*1850*/  IMAD.SHL.U32 R14, R0.reuse, 0x400, RZ ;  /* 0x00000400000e7824 */ /* 0x040fe400078e00ff */
[----:B------:R-:W-:Y:S01]  /*1860*/  IMAD.SHL.U32 R22, R0, 0x20, RZ ;  /* 0x0000002000167824 */ /* 0x000fe200078e00ff */
[----:B------:R-:W-:-:S04]  /*1870*/  LOP3.LUT R7, R7, 0x3800, RZ, 0xc0, !PT ;  /* 0x0000380007077812 */ /* 0x000fc800078ec0ff */
[----:B------:R-:W-:Y:S01]  /*1880*/  LOP3.LUT R7, R7, 0x400, R14, 0xf8, !PT ;  /* 0x0000040007077812 */ /* 0x000fe200078ef80e */
[----:B------:R-:W-:-:S03]  /*1890*/  IMAD.SHL.U32 R14, R0, 0x10, RZ ;  /* 0x00000010000e7824 */ /* 0x000fc600078e00ff */
[----:B------:R-:W-:-:S04]  /*18a0*/  LOP3.LUT R7, R7, 0x380, R22, 0xf8, !PT ;  /* 0x0000038007077812 */ /* 0x000fc800078ef816 */
[----:B------:R-:W-:Y:S01]  /*18b0*/  LOP3.LUT R7, R7, 0x20, R14, 0xf8, !PT ;  /* 0x0000002007077812 */ /* 0x000fe200078ef80e */
[----:B------:R-:W-:-:S03]  /*18c0*/  IMAD.U32 R14, RZ, RZ, UR10 ;  /* 0x0000000aff0e7e24 */ /* 0x000fc6000f8e00ff */
[----:B------:R-:W-:-:S05]  /*18d0*/  SHF.R.U32.HI R7, RZ, 0x3, R7 ;  /* 0x00000003ff077819 */ /* 0x000fca0000011607 */
[----:B------:R-:W-:Y:S01]  /*18e0*/  IMAD R7, R14, 0x800, R7 ;  /* 0x000008000e077824 */ /* 0x000fe200078e0207 */
[----:B-1----:R-:W-:Y:S06]  /*18f0*/  @P0 BRA `(.L_x_17) ;  /* 0x0000000000080947 */ /* 0x002fec0003800000 */
[----:B------:R-:W1:Y:S02]  /*1900*/  SYNCS.PHASECHK.TRANS64.TRYWAIT P0, [UR12], R9 ;  /* 0x00000009ff0075a7 */ /* 0x000e64000800014c */
[----:B-1----:R-:W-:Y:S05]  /*1910*/  @!P0 BRA `(.L_x_18) ;  /* 0x00000078002c8947 */ /* 0x002fea0003800000 */
.L_x_17:
[----:B------:R-:W-:Y:S01]  /*1920*/  LDS R90, [R7+UR18+0x30180] ;  /* 0x03018012075a7984 */ /* 0x000fe20008000800 */
[----:B------:R-:W-:Y:S02]  /*1930*/  UIADD3 UR12, UR18, 0x10180, URZ ;  /* 0x00010180120c7890 */ /* 0x000fe4000fffe03f */
[----:B------:R-:W-:Y:S01]  /*1940*/  USEL UR7, UR7, URZ, !UP0 ;  /* 0x0000003f07077287 */ /* 0x000fe2000c000000 */
[----:B------:R-:W4:Y:S01]  /*1950*/  LDS R201, [R7+UR18+0x30188] ;  /* 0x0301881207c97984 */ /* 0x000f220008000800 */
[----:B------:R-:W-:Y:S02]  /*1960*/  USHF.R.U32.HI UR12, URZ, 0x4, UR12 ;  /* 0x000000043f0c7899 */ /* 0x000fe4000801160c */
[----:B------:R-:W-:Y:S02]  /*1970*/  ULOP3.LUT UR13, UR9, 0x10000, URZ, 0xfc, !UPT ;  /* 0x00010000090d7892 */ /* 0x000fe4000f8efc3f */
[----:B------:R-:W-:Y:S02]  /*1980*/  ULOP3.LUT UR12, UR12, 0x3fff, URZ, 0xc0, !UPT ;  /* 0x00003fff0c0c7892 */ /* 0x000fe4000f8ec03f */
[----:B------:R-:W-:-:S02]  /*1990*/  UISETP.NE.U32.AND UP0, UPT, UR7, URZ, UPT ;  /* 0x0000003f0700728c */ /* 0x000fc4000bf05070 */
[----:B------:R-:W-:Y:S02]  /*19a0*/  ULOP3.LUT UR14, UR12, 0x10000, URZ, 0xfc, !UPT ;  /* 0x000100000c0e7892 */ /* 0x000fe4000f8efc3f */
[----:B------:R-:W-:Y:S02]  /*19b0*/  ULEA UR12, UR10, UR13, 0x9 ;  /* 0x0000000d0a0c7291 */ /* 0x000fe4000f8e483f */
[----:B------:R-:W-:Y:S01]  /*19c0*/  ULEA UR14, UR10, UR14, 0xa ;  /* 0x0000000e0a0e7291 */ /* 0x000fe2000f8e503f */
[----:B------:R-:W-:Y:S01]  /*19d0*/  UMOV UR13, 0x80000020 ;  /* 0x80000020000d7882 */ /* 0x000fe20000000000 */
[----:B------:R-:W-:Y:S01]  /*19e0*/  UMOV UR15, 0x40000040 ;  /* 0x40000040000f7882 */ /* 0x000fe20000000000 */
[----:B------:R-:W-:Y:S01]  /*19f0*/  UIADD3 UR6, UR6, 0x2, URZ ;  /* 0x0000000206067890 */ /* 0x000fe2000fffe03f */
[----:B----4-:R-:W-:-:S06]  /*1a00*/  WARPGROUP.ARRIVE ;  /* 0x00000000000079c5 */ /* 0x010fcc0000000000 */
[----:B------:R-:W-:Y:S01]  /*1a10*/  QGMMA.SP.64x128x64.F32.E4M3.E4M3 R24, gdesc[UR12], R24, UP0, R90 ;  /* 0x05e05a000c1879f3 */ /* 0x000fe2000bf00a18 */
[----:B------:R-:W-:Y:S02]  /*1a20*/  UIADD3 UR12, UR12, 0x2, URZ ;  /* 0x000000020c0c7890 */ /* 0x000fe4000fffe03f */
[----:B------:R-:W-:Y:S01]  /*1a30*/  UIADD3 UR14, UR14, 0x4, URZ ;  /* 0x000000040e0e7890 */ /* 0x000fe2000fffe03f */
[----:B------:R-:W-:Y:S01]  /*1a40*/  UMOV UR13, 0x80000020 ;  /* 0x80000020000d7882 */ /* 0x000fe20000000000 */
[----:B------:R-:W-:Y:S01]  /*1a50*/  UMOV UR15, 0x40000040 ;  /* 0x40000040000f7882 */ /* 0x000fe20000000000 */
[----:B------:R-:W-:-:S04]  /*1a60*/  UISETP.NE.AND UP0, UPT, UR6, UR19, UPT ;  /* 0x000000130600728c */ /* 0x000fc8000bf05270 */
[----:B------:R-:W-:-:S04]  /*1a70*/  USEL UR7, URZ, 0x1, UP0 ;  /* 0x000000013f077887 */ /* 0x000fc80008000000 */
[----:B------:R-:W-:-:S06]  /*1a80*/  UISETP.NE.AND UP0, UPT, UR7, URZ, UPT ;  /* 0x0000003f0700728c */ /* 0x000fcc000bf05270 */
[----:B------:R-:W-:Y:S01]  /*1a90*/  PLOP3.LUT P0, PT, PT, PT, UP0, 0x80, 0x0 ;  /* 0x000000000000781c */ /* 0x000fe20003f0f008 */
[----:B------:R-:W-:Y:S03]  /*1aa0*/  QGMMA.SP.64x128x64.F32.E4M3.E4M3 R24, gdesc[UR12], R24, R201, gsb0 ;  /* 0x05e0c9000c1879f3 */ /* 0x000fe60008000a18 */
[----:B------:R-:W-:-:S09]  /*1ab0*/  WARPGROUP.DEPBAR.LE gsb0, 0x0 ;  /* 0x00008000000079c5 */ /* 0x000fd20000010000 */
[----:B------:R-:W-:Y:S05]  /*1ac0*/  @!P0 BRA `(.L_x_19) ;  /* 0x0000000400088947 */ /* 0x000fea0003800000 */
[----:B------:R-:W-:Y:S01]  /*1ad0*/  FADD R193, R24, R193 ;  /* 0x000000c118c17221 */ /* 0x000fe20000000000 */
[----:B------:R-:W-:-:S01]  /*1ae0*/  FADD R16, R25, R16 ;  /* 0x0000001019107221 */ /* 0x000fc20000000000 */
        /* <DEDUP_REMOVED lines=62> */
[----:B------:R-:W-:-:S02]  /*1ed0*/  WARPGROUP.DEPBAR.LE gsb0, 0x0 ;  /* 0x00008000000079c5 */ /* 0x000fc40000010000 */
[----:B------:R-:W-:-:S05]  /*1ee0*/  UMOV UR6, URZ ;  /* 0x0000003f00067c82 */ /* 0x000fca0008000000 */
.L_x_19:
[----:B------:R-:W-:Y:S05]  /*1ef0*/  @!P1 BRA `(.L_x_20) ;  /* 0x0000000000049947 */ /* 0x000fea0003800000 */
[----:B------:R-:W-:Y:S01]  /*1f00*/  BPT.TRAP 0x1 ;  /* 0x000000040000795c */ /* 0x000fe20000300000 */
.L_x_20:
[----:B------:R-:W-:Y:S01]  /*1f10*/  ULEA UR7, UR11, UR18, 0x3 ;  /* 0x000000120b077291 */ /* 0x000fe2000f8e183f */
[----:B------:R-:W-:-:S03]  /*1f20*/  ISETP.GT.U32.AND P0, PT, R4, 0x1, PT ;  /* 0x000000010400780c */ /* 0x000fc60003f04070 */
[----:B------:R-:W-:-:S04]  /*1f30*/  UIADD3 UR7, UR7, 0x40, URZ ;  /* 0x0000004007077890 */ /* 0x000fc8000fffe03f */
[----:B------:R-:W-:-:S09]  /*1f40*/  UPRMT UR7, URZ, 0x654, UR7 ;  /* 0x000006543f077896 */ /* 0x000fd20008000007 */
[----:B------:R-:W-:Y:S01]  /*1f50*/  SYNCS.ARRIVE.TRANS64.RED.A1T0 RZ, [UR7], RZ ;  /* 0x000000ffffff79a7 */ /* 0x000fe20008100407 */
[----:B------:R-:W-:Y:S05]  /*1f60*/  @P0 BRA `(.L_x_21) ;  /* 0x0000000000040947 */ /* 0x000fea0003800000 */
[----:B------:R-:W-:Y:S01]  /*1f70*/  BPT.TRAP 0x1 ;  /* 0x000000040000795c */ /* 0x000fe20000300000 */
.L_x_21:
[----:B------:R-:W-:Y:S01]  /*1f80*/  UIADD3 UR10, UR10, 0x1, URZ ;  /* 0x000000010a0a7890 */ /* 0x000fe2000fffe03f */
[C---:B------:R-:W-:Y:S01]  /*1f90*/  ISETP.GT.AND P0, PT, R6.reuse, 0x1, PT ;  /* 0x000000010600780c */ /* 0x040fe20003f04270 */
[----:B------:R-:W-:Y:S01]  /*1fa0*/  UIADD3 UR11, UR11, 0x1, URZ ;  /* 0x000000010b0b7890 */ /* 0x000fe2000fffe03f */
[----:B------:R-:W-:Y:S01]  /*1fb0*/  VIADD R6, R6, 0xffffffff ;  /* 0xffffffff06067836 */ /* 0x000fe20000000000 */
[----:B------:R-:W-:Y:S02]  /*1fc0*/  UISETP.NE.AND UP1, UPT, UR10, 0x8, UPT ;  /* 0x000000080a00788c */ /* 0x000fe4000bf25270 */
[----:B------:R-:W-:Y:S02]  /*1fd0*/  UISETP.NE.AND UP2, UPT, UR11, 0x8, UPT ;  /* 0x000000080b00788c */ /* 0x000fe4000bf45270 */
[----:B------:R-:W-:Y:S02]  /*1fe0*/  USEL UR7, URZ, 0x1, UP1 ;  /* 0x000000013f077887 */ /* 0x000fe40008800000 */
[----:B------:R-:W-:-:S02]  /*1ff0*/  USEL UR10, UR10, URZ, UP1 ;  /* 0x0000003f0a0a7287 */ /* 0x000fc40008800000 */
[----:B------:R-:W-:Y:S02]  /*2000*/  USEL UR11, UR11, URZ, UP2 ;  /* 0x0000003f0b0b7287 */ /* 0x000fe40009000000 */
[----:B------:R-:W-:Y:S01]  /*2010*/  LOP3.LUT R92, R92, UR7, RZ, 0x3c, !PT ;  /* 0x000000075c5c7c12 */ /* 0x000fe2000f8e3cff */
[----:B------:R-:W-:Y:S01]  /*2020*/  UMOV UR7, 0x1 ;  /* 0x0000000100077882 */ /* 0x000fe20000000000 */
[----:B------:R-:W-:Y:S08]  /*2030*/  @P0 BRA `(.L_x_22) ;  /* 0xfffffff400d40947 */ /* 0x000ff0000383ffff */
.L_x_14:
[----:B------:R-:W4:Y:S01]  /*2040*/  LDC R90, c[0x0][0x288] ;  /* 0x0000a200ff5a7b82 */ /* 0x000f220000000800 */
[----:B------:R-:W-:Y:S01]  /*2050*/  LOP3.LUT R6, R0, 0x60, RZ, 0xc0, !PT ;  /* 0x0000006000067812 */ /* 0x000fe200078ec0ff */
[----:B------:R-:W-:Y:S01]  /*2060*/  IMAD.SHL.U32 R201, R10, 0x80, RZ ;  /* 0x000000800ac97824 */ /* 0x000fe200078e00ff */
[----:B------:R-:W-:Y:S01]  /*2070*/  SHF.R.U32.HI R7, RZ, 0x2, R0 ;  /* 0x00000002ff077819 */ /* 0x000fe20000011600 */
[----:B------:R-:W-:Y:S01]  /*2080*/  UIADD3 UR5, UR8, UR5, URZ ;  /* 0x0000000508057290 */ /* 0x000fe2000fffe03f */
[----:B------:R-:W-:Y:S01]  /*2090*/  SHF.R.U32.HI R6, RZ, 0x5, R6 ;  /* 0x00000005ff067819 */ /* 0x000fe20000011606 */
[----:B------:R-:W-:Y:S01]  /*20a0*/  UISETP.NE.AND UP0, UPT, UR6, URZ, UPT ;  /* 0x0000003f0600728c */ /* 0x000fe2000bf05270 */
[----:B------:R-:W-:Y:S01]  /*20b0*/  LOP3.LUT R7, R7, 0x7, RZ, 0xc0, !PT ;  /* 0x0000000707077812 */ /* 0x000fe200078ec0ff */
[----:B------:R-:W-:Y:S01]  /*20c0*/  ULDC UR7, c[0x0][0x284] ;  /* 0x0000a10000077ab9 */ /* 0x000fe20000000800 */
[----:B01----:R-:W-:Y:S01]  /*20d0*/  LOP3.LUT R9, R5, 0x1, RZ, 0xc0, !PT ;  /* 0x0000000105097812 */ /* 0x003fe200078ec0ff */
[C---:B------:R-:W-:Y:S01]  /*20e0*/  IMAD.SHL.U32 R22, R6.reuse, 0x10, RZ ;  /* 0x0000001006167824 */ /* 0x040fe200078e00ff */
[----:B------:R-:W-:Y:S01]  /*20f0*/  USHF.R.U32.HI UR6, URZ, 0x3, UR5 ;  /* 0x000000033f067899 */ /* 0x000fe20008011605 */
[--C-:B------:R-:W-:Y:S01]  /*2100*/  IMAD R14, R6, -0x10, -R7.reuse ;  /* 0xfffffff0060e7824 */ /* 0x100fe200078e0a07 */
[----:B------:R-:W-:Y:S01]  /*2110*/  SHF.R.U32.HI R6, RZ, 0x1, R0 ;  /* 0x00000001ff067819 */ /* 0x000fe20000011600 */
[----:B------:R-:W-:Y:S01]  /*2120*/  ULDC.64 UR10, c[0x0][0x6d0] ;  /* 0x0001b400000a7ab9 */ /* 0x000fe20000000a00 */
[----:B------:R-:W-:Y:S01]  /*2130*/  LOP3.LUT R7, R22, 0xfffffff0, R7, 0xe2, !PT ;  /* 0xfffffff016077812 */ /* 0x000fe200078ee207 */
[----:B------:R-:W-:Y:S01]  /*2140*/  IMAD R14, R9, -0x40, R14 ;  /* 0xffffffc0090e7824 */ /* 0x000fe200078e020e */
[----:B------:R-:W-:Y:S01]  /*2150*/  ULOP3.LUT UR6, UR6, 0x1, URZ, 0xc0, !UPT ;  /* 0x0000000106067892 */ /* 0x000fe2000f8ec03f */
[----:B------:R-:W-:Y:S01]  /*2160*/  IMAD.SHL.U32 R9, R8, 0x80, RZ ;  /* 0x0000008008097824 */ /* 0x000fe200078e00ff */
[----:B------:R-:W-:-:S02]  /*2170*/  LOP3.LUT R6, R7, 0x40, R6, 0xf8, !PT ;  /* 0x0000004007067812 */ /* 0x000fc400078ef806 */
[----:B------:R-:W-:Y:S01]  /*2180*/  UISETP.NE.U32.AND UP1, UPT, UR6, 0x1, UPT ;  /* 0x000000010600788c */ /* 0x000fe2000bf25070 */
[----:B------:R-:W-:Y:S02]  /*2190*/  SHF.R.S32.HI R22, RZ, 0x1f, R11 ;  /* 0x0000001fff167819 */ /* 0x000fe4000001140b */
[----:B----4-:R-:W-:Y:S01]  /*21a0*/  ISETP.GE.AND P0, PT, R201, R90, PT ;  /* 0x0000005ac900720c */ /* 0x010fe20003f06270 */
[----:B------:R-:W-:Y:S01]  /*21b0*/  UISETP.GT.U32.AND UP1, UPT, UR8, 0x7, !UP1 ;  /* 0x000000070800788c */ /* 0x000fe2000cf24070 */
[C---:B------:R-:W-:Y:S01]  /*21c0*/  IADD3 R14, -R9.reuse, UR7, R14 ;  /* 0x00000007090e7c10 */ /* 0x040fe2000fffe10e */
[----:B------:R-:W-:Y:S01]  /*21d0*/  IMAD R92, R22, UR10, RZ ;  /* 0x0000000a165c7c24 */ /* 0x000fe2000f8e02ff */
[----:B------:R-:W-:Y:S01]  /*21e0*/  ISETP.GE.OR P0, PT, R9, UR7, P0 ;  /* 0x0000000709007c0c */ /* 0x000fe20008706670 */
[----:B------:R-:W-:Y:S01]  /*21f0*/  USEL UR7, URZ, 0x1, !UP0 ;  /* 0x000000013f077887 */ /* 0x000fe2000c000000 */
[----:B------:R-:W-:Y:S01]  /*2200*/  LOP3.LUT R6, R6, R9, RZ, 0xfc, !PT ;  /* 0x0000000906067212 */ /* 0x000fe200078efcff */
[----:B------:R-:W-:Y:S01]  /*2210*/  UISETP.GT.U32.AND UP0, UPT, UR5, 0x7, UPT ;  /* 0x000000070500788c */ /* 0x000fe2000bf04070 */
[----:B------:R-:W-:Y:S01]  /*2220*/  LOP3.LUT R8, R0, 0x3, RZ, 0xc0, !PT ;  /* 0x0000000300087812 */ /* 0x000fe200078ec0ff */
[----:B------:R-:W-:Y:S01]  /*2230*/  USEL UR6, URZ, 0x1, !UP1 ;  /* 0x000000013f067887 */ /* 0x000fe2000c800000 */
[----:B------:R-:W-:Y:S01]  /*2240*/  SHF.R.S32.HI R7, RZ, 0x1f, R6 ;  /* 0x0000001fff077819 */ /* 0x000fe20000011406 */
[----:B------:R-:W-:Y:S01]  /*2250*/  UISETP.LT.U32.AND UP0, UPT, UR8, 0x8, UP0 ;  /* 0x000000080800788c */ /* 0x000fe20008701070 */
[----:B------:R-:W-:Y:S01]  /*2260*/  ISETP.NE.AND P1, PT, RZ, UR7, PT ;  /* 0x00000007ff007c0c */ /* 0x000fe2000bf25270 */
[----:B------:R-:W-:Y:S01]  /*2270*/  IMAD R90, R8, -0x2, R90 ;  /* 0xfffffffe085a7824 */ /* 0x000fe200078e025a */
[----:B------:R-:W-:Y:S01]  /*2280*/  ULOP3.LUT UR5, UR5, 0x7, URZ, 0xc0, !UPT ;  /* 0x0000000705057892 */ /* 0x000fe2000f8ec03f */
[C---:B------:R-:W-:Y:S01]  /*2290*/  IMAD R203, R11.reuse, UR11, R92 ;  /* 0x0000000b0bcb7c24 */ /* 0x040fe2000f8e025c */
[----:B------:R-:W-:Y:S01]  /*22a0*/  USEL UR9, URZ, 0x1, !UP0 ;  /* 0x000000013f097887 */ /* 0x000fe2000c000000 */
[----:B------:R-:W-:-:S03]  /*22b0*/  IMAD.WIDE.U32 R8, R11, UR10, R6 ;  /* 0x0000000a0b087c25 */ /* 0x000fc6000f8e0006 */
[----:B------:R-:W-:Y:S01]  /*22c0*/  ULOP3.LUT UR4, UR6, UR4, UR9, 0x96, !UPT ;  /* 0x0000000406047292 */ /* 0x000fe2000f8e9609 */
[----:B------:R-:W-:-:S04]  /*22d0*/  IMAD.IADD R203, R9, 0x1, R203 ;  /* 0x0000000109cb7824 */ /* 0x000fc800078e02cb */
[----:B------:R-:W-:Y:S07]  /*22e0*/  @!P1 BRA `(.L_x_23) ;  /* 0x0000000400049947 */ /* 0x000fee0003800000 */
[----:B------:R-:W-:Y:S01]  /*22f0*/  FADD R193, R24, R193 ;  /* 0x000000c118c17221 */ /* 0x000fe20000000000 */
        /* <DEDUP_REMOVED lines=63> */
[----:B------:R-:W-:-:S06]  /*26f0*/  WARPGROUP.DEPBAR.LE gsb0, 0x0 ;  /* 0x00008000000079c5 */ /* 0x000fcc0000010000 */
.L_x_23:
[----:B------:R-:W-:Y:S02]  /*2700*/  WARPGROUP.DEPBAR.LE gsb0, 0x0 ;  /* 0x00008000000079c5 */ /* 0x000fe40000010000 */
[----:B------:R-:W-:Y:S02]  /*2710*/  IMAD.MOV.U32 R24, RZ, RZ, R8 ;  /* 0x000000ffff187224 */ /* 0x000fe400078e0008 */
[----:B------:R-:W-:Y:S02]  /*2720*/  IMAD.MOV.U32 R25, RZ, RZ, R203 ;  /* 0x000000ffff197224 */ /* 0x000fe400078e00cb */
[----:B------:R-:W-:Y:S02]  /*2730*/  IMAD.IADD R9, R90, 0x1, -R201 ;  /* 0x000000015a097824 */ /* 0x000fe400078e0ac9 */
[----:B------:R-:W-:Y:S01]  /*2740*/  IMAD.MOV.U32 R8, RZ, RZ, -0x1 ;  /* 0xffffffffff087424 */ /* 0x000fe200078e00ff */
[----:B------:R-:W-:Y:S06]  /*2750*/  @P0 BRA `(.L_x_24) ;  /* 0x0000004800a00947 */ /* 0x000fec0003800000 */
[----:B------:R-:W0:Y:S01]  /*2760*/  LDC.64 R26, c[0x0][0x6c8] ;  /* 0x0001b200ff1a7b82 */ /* 0x000e220000000a00 */
[----:B------:R-:W-:Y:S01]  /*2770*/  IMAD.WIDE R28, R10, 0x80, RZ ;  /* 0x000000800a1c7825 */ /* 0x000fe200078e02ff */
[----:B---3-5:R-:W-:Y:S01]  /*2780*/  FSETP.NEU.AND P1, PT, R13, RZ, PT ;  /* 0x000000ff0d00720b */ /* 0x028fe20003f2d000 */
[----:B------:R-:W-:Y:S01]  /*2790*/  BSSY B0, `(.L_x_24) ;  /* 0x00004a4000007945 */ /* 0x000fe20003800000 */
[----:B------:R-:W-:Y:S01]  /*27a0*/  ISETP.GT.AND P0, PT, R9, RZ, PT ;  /* 0x000000ff0900720c */ /* 0x000fe20003f04270 */
[----:B------:R-:W-:-:S03]  /*27b0*/  IMAD.SHL.U32 R31, R0, 0x2, RZ ;  /* 0x00000002001f7824 */ /* 0x000fc600078e00ff */
[----:B------:R-:W-:Y:S02]  /*27c0*/  ISETP.GT.AND P5, PT, R14, RZ, P0 ;  /* 0x000000ff0e00720c */ /* 0x000fe400007a4270 */
[----:B------:R-:W-:Y:S01]  /*27d0*/  LOP3.LUT R39, R28, 0x6, R31, 0xf8, !PT ;  /* 0x000000061c277812 */ /* 0x000fe200078ef81f */
[----:B0-----:R-:W-:-:S04]  /*27e0*/  IMAD R10, R29, R26, RZ ;  /* 0x0000001a1d0a7224 */ /* 0x001fc800078e02ff */
[----:B------:R-:W-:-:S04]  /*27f0*/  IMAD.WIDE.U32 R34, R39, R26, R24 ;  /* 0x0000001a27227225 */ /* 0x000fc800078e0018 */
[----:B------:R-:W-:-:S04]  /*2800*/  IMAD R25, R39, R27, R10 ;  /* 0x0000001b27197224 */ /* 0x000fc800078e020a */
[----:B------:R-:W-:Y:S01]  /*2810*/  IMAD.IADD R43, R35, 0x1, R25 ;  /* 0x00000001232b7824 */ /* 0x000fe200078e0219 */
[----:B------:R-:W-:Y:S06]  /*2820*/  @!P1 BRA `(.L_x_25) ;  /* 0x0000003000ec9947 */ /* 0x000fec0003800000 */
[----:B------:R-:W-:Y:S01]  /*2830*/  ULDC.64 UR6, c[0x0][0x6b8] ;  /* 0x0001ae0000067ab9 */ /* 0x000fe20000000a00 */
[----:B------:R-:W-:Y:S01]  /*2840*/  ULDC.64 UR12, c[0x0][0x6b0] ;  /* 0x0001ac00000c7ab9 */ /* 0x000fe20000000a00 */
[----:B------:R-:W-:Y:S01]  /*2850*/  IMAD R22, R22, UR6, RZ ;  /* 0x0000000616167c24 */ /* 0x000fe2000f8e02ff */
[----:B------:R-:W-:Y:S01]  /*2860*/  ULDC.64 UR14, c[0x0][0x6a8] ;  /* 0x0001aa00000e7ab9 */ /* 0x000fe20000000a00 */
[C---:B------:R-:W-:Y:S01]  /*2870*/  IMAD.WIDE.U32 R30, R11.reuse, UR6, R6 ;  /* 0x000000060b1e7c25 */ /* 0x040fe2000f8e0006 */
[----:B------:R-:W0:Y:S01]  /*2880*/  LDC.64 R32, c[0x0][0x6b0] ;  /* 0x0001ac00ff207b82 */ /* 0x000e220000000a00 */
[----:B------:R-:W-:Y:S02]  /*2890*/  ULDC.64 UR10, c[0x0][0x6c0] ;  /* 0x0001b000000a7ab9 */ /* 0x000fe40000000a00 */
[----:B------:R-:W-:Y:S02]  /*28a0*/  IMAD R41, R11, UR7, R22 ;  /* 0x000000070b297c24 */ /* 0x000fe4000f8e0216 */
[----:B------:R-:W-:-:S02]  /*28b0*/  IMAD R28, R29, UR12, RZ ;  /* 0x0000000c1d1c7c24 */ /* 0x000fc4000f8e02ff */
[----:B------:R-:W-:Y:S02]  /*28c0*/  IMAD.IADD R31, R31, 0x1, R41 ;  /* 0x000000011f1f7824 */ /* 0x000fe400078e0229 */
[C---:B------:R-:W-:Y:S02]  /*28d0*/  IMAD R37, R39.reuse, UR13, R28 ;  /* 0x0000000d27257c24 */ /* 0x040fe4000f8e021c */
[----:B------:R-:W-:-:S04]  /*28e0*/  IMAD.WIDE.U32 R24, R39, UR12, R30 ;  /* 0x0000000c27187c25 */ /* 0x000fc8000f8e001e */
[----:B------:R-:W-:Y:S01]  /*28f0*/  IMAD.IADD R25, R25, 0x1, R37 ;  /* 0x0000000119197824 */ /* 0x000fe200078e0225 */
[----:B------:R-:W-:-:S04]  /*2900*/  LEA R28, P1, R24, UR14, 0x2 ;  /* 0x0000000e181c7c11 */ /* 0x000fc8000f8210ff */
[----:B------:R-:W-:-:S05]  /*2910*/  LEA.HI.X R29, R24, UR15, R25, 0x2, P1 ;  /* 0x0000000f181d7c11 */ /* 0x000fca00088f1419 */
[----:B------:R-:W3:Y:S01]  /*2920*/  @P5 LDG.E.LTC128B R10, desc[UR16][R28.64] ;  /* 0x000000101c0a5981 */ /* 0x000ee2000c1e1920 */
[----:B------:R-:W-:Y:S01]  /*2930*/  LEA R24, P1, R34, UR10, 0x2 ;  /* 0x0000000a22187c11 */ /* 0x000fe2000f8210ff */
[----:B0-----:R-:W-:Y:S01]  /*2940*/  IMAD.WIDE.U32 R32, R39, UR12, R32 ;  /* 0x0000000c27207c25 */ /* 0x001fe2000f8e0020 */
[----:B------:R-:W-:Y:S01]  /*2950*/  BSSY B1, `(.L_x_26) ;  /* 0x0000014000017945 */ /* 0x000fe20003800000 */
[----:B------:R-:W-:Y:S02]  /*2960*/  ISETP.GT.AND P0, PT, R14, 0x8, P0 ;  /* 0x000000080e00780c */ /* 0x000fe40000704270 */
[----:B------:R-:W-:Y:S01]  /*2970*/  LEA.HI.X R25, R34, UR11, R43, 0x2, P1 ;  /* 0x0000000b22197c11 */ /* 0x000fe200088f142b */
[----:B------:R-:W-:Y:S01]  /*2980*/  IMAD.IADD R43, R37, 0x1, R33 ;  /* 0x00000001252b7824 */ /* 0x000fe200078e0221 */
[----:B------:R-:W-:Y:S02]  /*2990*/  ISETP.GT.AND P1, PT, R9, 0x1, PT ;  /* 0x000000010900780c */ /* 0x000fe40003f24270 */
[----:B------:R-:W-:-:S02]  /*29a0*/  IADD3 R22, P2, R30, R32, RZ ;  /* 0x000000201e167210 */ /* 0x000fc40007f5e0ff */
[----:B------:R-:W-:Y:S02]  /*29b0*/  IADD3 R38, P4, R6, R32, RZ ;  /* 0x0000002006267210 */ /* 0x000fe40007f9e0ff */
[----:B------:R-:W-:Y:S01]  /*29c0*/  LEA R30, P6, R26, R24, 0x2 ;  /* 0x000000181a1e7211 */ /* 0x000fe200078c10ff */
[----:B------:R-:W-:Y:S01]  /*29d0*/  IMAD.X R33, R43, 0x1, R31, P2 ;  /* 0x000000012b217824 */ /* 0x000fe200010e061f */
[----:B------:R-:W-:-:S04]  /*29e0*/  LEA R32, P2, R22, UR14, 0x2 ;  /* 0x0000000e16207c11 */ /* 0x000fc8000f8410ff */
[----:B------:R-:W-:Y:S01]  /*29f0*/  LEA.HI.X R33, R22, UR15, R33, 0x2, P2 ;  /* 0x0000000f16217c11 */ /* 0x000fe200090f1421 */
[----:B---3--:R-:W-:-:S04]  /*2a00*/  FMUL R35, R10, R13 ;  /* 0x0000000d0a237220 */ /* 0x008fc80000400000 */
[----:B--2---:R-:W-:Y:S01]  /*2a10*/  FFMA R193, R193, R12, R35 ;  /* 0x0000000cc1c17223 */ /* 0x004fe20000000023 */
[----:B------:R-:W-:-:S04]  /*2a20*/  IMAD.WIDE.U32 R34, R39, UR12, R6 ;  /* 0x0000000c27227c25 */ /* 0x000fc8000f8e0006 */
[----:B------:R0:W-:Y:S01]  /*2a30*/  @P5 STG.E desc[UR16][R24.64], R193 ;  /* 0x000000c118005986 */ /* 0x0001e2000c101910 */
[----:B------:R-:W-:Y:S01]  /*2a40*/  ISETP.GT.AND P5, PT, R14, RZ, P1 ;  /* 0x000000ff0e00720c */ /* 0x000fe20000fa4270 */
[----:B------:R-:W-:Y:S02]  /*2a50*/  IMAD.IADD R35, R37, 0x1, R35 ;  /* 0x0000000125237824 */ /* 0x000fe400078e0223 */
[----:B------:R-:W-:-:S10]  /*2a60*/  IMAD.WIDE.U32 R34, R11, UR6, R34 ;  /* 0x000000060b227c25 */ /* 0x000fd4000f8e0022 */
[----:B0-----:R-:W-:Y:S05]  /*2a70*/  @!P5 BRA `(.L_x_27) ;  /* 0x000000000004d947 */ /* 0x001fea0003800000 */
[----:B------:R0:W5:Y:S02]  /*2a80*/  LDG.E.LTC128B R10, desc[UR16][R32.64] ;  /* 0x00000010200a7981 */ /* 0x000164000c1e1920 */
.L_x_27:
[----:B------:R-:W-:Y:S05]  /*2a90*/  BSYNC B1 ;  /* 0x0000000000017941 */ /* 0x000fea0003800000 */
.L_x_26:
[----:B-----5:R-:W-:Y:S01]  /*2aa0*/  FMUL R37, R10, R13 ;  /* 0x0000000d0a257220 */ /* 0x020fe20000400000 */
[----:B------:R-:W-:Y:S01]  /*2ab0*/  LEA.HI.X R31, R26, R25, R27, 0x2, P6 ;  /* 0x000000191a1f7211 */ /* 0x000fe200030f141b */
[----:B------:R-:W-:Y:S01]  /*2ac0*/  IMAD.IADD R35, R41, 0x1, R35 ;  /* 0x0000000129237824 */ /* 0x000fe200078e0223 */
[----:B------:R-:W-:Y:S01]  /*2ad0*/  LEA R36, P2, R34, UR14, 0x2 ;  /* 0x0000000e22247c11 */ /* 0x000fe2000f8410ff */
[----:B------:R-:W-:Y:S01]  /*2ae0*/  FFMA R45, R16, R12, R37 ;  /* 0x0000000c102d7223 */ /* 0x000fe20000000025 */
[----:B------:R-:W-:Y:S01]  /*2af0*/  BSSY B1, `(.L_x_28) ;  /* 0x0000007000017945 */ /* 0x000fe20003800000 */
[----:B------:R-:W-:Y:S01]  /*2b00*/  IMAD.X R39, R7, 0x1, R43, P4 ;  /* 0x0000000107277824 */ /* 0x000fe200020e062b */
[----:B------:R-:W-:Y:S01]  /*2b10*/  LEA.HI.X R37, R34, UR15, R35, 0x2, P2 ;  /* 0x0000000f22257c11 */ /* 0x000fe200090f1423 */
[----:B------:R-:W-:Y:S01]  /*2b20*/  IMAD.MOV.U32 R16, RZ, RZ, R10 ;  /* 0x000000ffff107224 */ /* 0x000fe200078e000a */
[----:B------:R1:W-:Y:S01]  /*2b30*/  @P5 STG.E desc[UR16][R30.64], R45 ;  /* 0x0000002d1e005986 */ /* 0x0003e2000c101910 */
[----:B------:R-:W-:Y:S06]  /*2b40*/  @!P0 BRA `(.L_x_29) ;  /* 0x0000000000048947 */ /* 0x000fec0003800000 */
[----:B------:R2:W5:Y:S02]  /*2b50*/  LDG.E.LTC128B R16, desc[UR16][R36.64+0x20] ;  /* 0x0000201024107981 */ /* 0x000564000c1e1920 */
.L_x_29:
[----:B------:R-:W-:Y:S05]  /*2b60*/  BSYNC B1 ;  /* 0x0000000000017941 */ /* 0x000fea0003800000 */
.L_x_28:
[----:B------:R-:W-:-:S04]  /*2b70*/  IMAD.WIDE.U32 R6, R11, UR6, R38 ;  /* 0x000000060b067c25 */ /* 0x000fc8000f8e0026 */
[----:B-----5:R-:W-:Y:S01]  /*2b80*/  FMUL R35, R16, R13 ;  /* 0x0000000d10237220 */ /* 0x020fe20000400000 */
[----:B------:R-:W-:Y:S01]  /*2b90*/  ISETP.GT.AND P1, PT, R14, 0x8, P1 ;  /* 0x000000080e00780c */ /* 0x000fe20000f24270 */
[----:B------:R-:W-:Y:S01]  /*2ba0*/  USHF.L.U64.HI UR10, UR12, 0x5, UR13 ;  /* 0x000000050c0a7899 */ /* 0x000fe2000801020d */
[----:B------:R-:W-:Y:S01]  /*2bb0*/  IMAD.IADD R7, R41, 0x1, R7 ;  /* 0x0000000129077824 */ /* 0x000fe200078e0207 */
[C---:B------:R-:W-:Y:S01]  /*2bc0*/  LEA R10, P5, R6.reuse, UR14, 0x2 ;  /* 0x0000000e060a7c11 */ /* 0x040fe2000f8a10ff */
[----:B------:R-:W-:Y:S01]  /*2bd0*/  FFMA R35, R195, R12, R35 ;  /* 0x0000000cc3237223 */ /* 0x000fe20000000023 */
[----:B------:R-:W-:Y:S01]  /*2be0*/  ISETP.GT.AND P2, PT, R9, 0x8, PT ;  /* 0x000000080900780c */ /* 0x000fe20003f44270 */
[----:B------:R-:W-:Y:S01]  /*2bf0*/  USHF.L.U32 UR9, UR12, 0x5, URZ ;  /* 0x000000050c097899 */ /* 0x000fe2000800063f */
[----:B------:R-:W-:Y:S01]  /*2c00*/  LEA.HI.X R11, R6, UR15, R7, 0x2, P5 ;  /* 0x0000000f060b7c11 */ /* 0x000fe2000a8f1407 */
[----:B------:R-:W-:Y:S01]  /*2c10*/  @P0 IMAD.MOV.U32 R6, RZ, RZ, R24 ;  /* 0x000000ffff060224 */ /* 0x000fe200078e0018 */
[----:B------:R-:W-:Y:S01]  /*2c20*/  BSSY B1, `(.L_x_30) ;  /* 0x0000006000017945 */ /* 0x000fe20003800000 */
[----:B------:R-:W-:Y:S01]  /*2c30*/  @P0 IMAD.MOV.U32 R7, RZ, RZ, R25 ;  /* 0x000000ffff070224 */ /* 0x000fe200078e0019 */
[----:B------:R-:W-:-:S04]  /*2c40*/  ISETP.GT.AND P4, PT, R14, RZ, P2 ;  /* 0x000000ff0e00720c */ /* 0x000fc80001784270 */
[----:B------:R3:W-:Y:S01]  /*2c50*/  @P0 STG.E desc[UR16][R6.64+0x20], R35 ;  /* 0x0000202306000986 */ /* 0x0007e2000c101910 */
[----:B------:R-:W-:Y:S08]  /*2c60*/  @!P1 BRA `(.L_x_31) ;  /* 0x0000000000049947 */ /* 0x000ff00003800000 */
[----:B------:R4:W5:Y:S02]  /*2c70*/  LDG.E.LTC128B R16, desc[UR16][R10.64+0x20] ;  /* 0x000020100a107981 */ /* 0x000964000c1e1920 */
.L_x_31:
[----:B------:R-:W-:Y:S05]  /*2c80*/  BSYNC B1 ;  /* 0x0000000000017941 */ /* 0x000fea0003800000 */
.L_x_30:
[----:B---3-5:R-:W-:Y:S01]  /*2c90*/  FMUL R7, R16, R13 ;  /* 0x0000000d10077220 */ /* 0x028fe20000400000 */
[----:B------:R-:W-:Y:S01]  /*2ca0*/  IADD3 R34, P0, R28, UR9, RZ ;  /* 0x000000091c227c10 */ /* 0x000fe2000ff1e0ff */
[----:B----4-:R-:W-:Y:S02]  /*2cb0*/  @P1 IMAD.MOV.U32 R10, RZ, RZ, R30 ;  /* 0x000000ffff0a1224 */ /* 0x010fe400078e001e */
[----:B------:R-:W-:Y:S01]  /*2cc0*/  FFMA R39, R18, R12, R7 ;  /* 0x0000000c12277223 */ /* 0x000fe20000000007 */
[----:B------:R-:W-:Y:S01]  /*2cd0*/  IMAD.MOV.U32 R18, RZ, RZ, R16 ;  /* 0x000000ffff127224 */ /* 0x000fe200078e0010 */
[----:B------:R-:W-:Y:S01]  /*2ce0*/  IADD3.X R35, R29, UR10, RZ, P0, !PT ;  /* 0x0000000a1d237c10 */ /* 0x000fe200087fe4ff */
[----:B------:R-:W-:-:S05]  /*2cf0*/  @P1 IMAD.MOV.U32 R11, RZ, RZ, R31 ;  /* 0x000000ffff0b1224 */ /* 0x000fca00078e001f */
[----:B------:R3:W-:Y:S04]  /*2d00*/  @P1 STG.E desc[UR16][R10.64+0x20], R39 ;  /* 0x000020270a001986 */ /* 0x0007e8000c101910 */
[----:B------:R-:W4:Y:S01]  /*2d10*/  @P4 LDG.E.LTC128B R18, desc[UR16][R34.64] ;  /* 0x0000001022124981 */ /* 0x000f22000c1e1920 */
[C---:B------:R-:W-:Y:S01]  /*2d20*/  IMAD.SHL.U32 R6, R26.reuse, 0x20, RZ ;  /* 0x000000201a067824 */ /* 0x040fe200078e00ff */
[----:B------:R-:W-:Y:S01]  /*2d30*/  SHF.L.U64.HI R7, R26, 0x5, R27 ;  /* 0x000000051a077819 */ /* 0x000fe2000001021b */
[----:B------:R-:W-:Y:S01]  /*2d40*/  BSSY B1, `(.L_x_32) ;  /* 0x000000c000017945 */ /* 0x000fe20003800000 */
[----:B------:R-:W-:Y:S02]  /*2d50*/  ISETP.GT.AND P0, PT, R9, 0x9, PT ;  /* 0x000000090900780c */ /* 0x000fe40003f04270 */
[----:B------:R-:W-:-:S02]  /*2d60*/  IADD3 R26, P5, R6, R24, RZ ;  /* 0x00000018061a7210 */ /* 0x000fc40007fbe0ff */
[----:B------:R-:W-:-:S03]  /*2d70*/  ISETP.GT.AND P1, PT, R14, RZ, P0 ;  /* 0x000000ff0e00720c */ /* 0x000fc60000724270 */
[----:B------:R-:W-:Y:S01]  /*2d80*/  IMAD.X R27, R7, 0x1, R25, P5 ;  /* 0x00000001071b7824 */ /* 0x000fe200028e0619 */
[----:B--2---:R-:W-:-:S04]  /*2d90*/  IADD3 R36, P5, R32, UR9, RZ ;  /* 0x0000000920247c10 */ /* 0x004fc8000ffbe0ff */
[----:B------:R-:W-:Y:S01]  /*2da0*/  IADD3.X R37, R33, UR10, RZ, P5, !PT ;  /* 0x0000000a21257c10 */ /* 0x000fe2000affe4ff */
[----:B----4-:R-:W-:-:S04]  /*2db0*/  FMUL R16, R18, R13 ;  /* 0x0000000d12107220 */ /* 0x010fc80000400000 */
[----:B------:R-:W-:-:S05]  /*2dc0*/  FFMA R197, R197, R12, R16 ;  /* 0x0000000cc5c57223 */ /* 0x000fca0000000010 */
[----:B------:R3:W-:Y:S01]  /*2dd0*/  @P4 STG.E desc[UR16][R26.64], R197 ;  /* 0x000000c51a004986 */ /* 0x0007e2000c101910 */
[----:B------:R-:W-:Y:S05]  /*2de0*/  @!P1 BRA `(.L_x_33) ;  /* 0x0000000000049947 */ /* 0x000fea0003800000 */
[----:B------:R2:W5:Y:S02]  /*2df0*/  LDG.E.LTC128B R18, desc[UR16][R36.64] ;  /* 0x0000001024127981 */ /* 0x000564000c1e1920 */
.L_x_33:
[----:B------:R-:W-:Y:S05]  /*2e00*/  BSYNC B1 ;  /* 0x0000000000017941 */ /* 0x000fea0003800000 */
.L_x_32:
[----:B------:R-:W-:Y:S01]  /*2e10*/  UIADD3 UR6, UP0, UR9, 0x20, URZ ;  /* 0x0000002009067890 */ /* 0x000fe2000ff1e03f */
[----:B------:R-:W-:Y:S01]  /*2e20*/  ISETP.GT.AND P2, PT, R14, 0x8, P2 ;  /* 0x000000080e00780c */ /* 0x000fe20001744270 */
[----:B---3-5:R-:W-:Y:S01]  /*2e30*/  FMUL R11, R18, R13 ;  /* 0x0000000d120b7220 */ /* 0x028fe20000400000 */
[----:B------:R-:W-:Y:S01]  /*2e40*/  IADD3 R38, P4, R6, R30, RZ ;  /* 0x0000001e06267210 */ /* 0x000fe20007f9e0ff */
[----:B------:R-:W-:Y:S02]  /*2e50*/  UIADD3.X UR7, URZ, UR10, URZ, UP0, !UPT ;  /* 0x0000000a3f077290 */ /* 0x000fe400087fe43f */
[----:B------:R-:W-:Y:S01]  /*2e60*/  IADD3 R28, P5, R28, UR6, RZ ;  /* 0x000000061c1c7c10 */ /* 0x000fe2000ffbe0ff */
[----:B------:R-:W-:Y:S01]  /*2e70*/  FFMA R41, R20, R12, R11 ;  /* 0x0000000c14297223 */ /* 0x000fe2000000000b */
[----:B------:R-:W-:Y:S02]  /*2e80*/  IMAD.X R39, R7, 0x1, R31, P4 ;  /* 0x0000000107277824 */ /* 0x000fe400020e061f */
[----:B------:R-:W-:-:S03]  /*2e90*/  IADD3.X R29, R29, UR7, RZ, P5, !PT ;  /* 0x000000071d1d7c10 */ /* 0x000fc6000affe4ff */
[----:B------:R3:W-:Y:S04]  /*2ea0*/  @P1 STG.E desc[UR16][R38.64], R41 ;  /* 0x0000002926001986 */ /* 0x0007e8000c101910 */
[----:B------:R-:W4:Y:S01]  /*2eb0*/  @P2 LDG.E.LTC128B R18, desc[UR16][R28.64] ;  /* 0x000000101c122981 */ /* 0x000f22000c1e1920 */
[----:B------:R-:W-:Y:S01]  /*2ec0*/  IADD3 R11, P1, R6, 0x20, RZ ;  /* 0x00000020060b7810 */ /* 0x000fe20007f3e0ff */
[----:B------:R-:W-:Y:S01]  /*2ed0*/  BSSY B1, `(.L_x_34) ;  /* 0x000000c000017945 */ /* 0x000fe20003800000 */
[----:B------:R-:W-:Y:S02]  /*2ee0*/  ISETP.GT.AND P4, PT, R14, 0x8, P0 ;  /* 0x000000080e00780c */ /* 0x000fe40000784270 */
[----:B------:R-:W-:Y:S01]  /*2ef0*/  IADD3 R24, P5, R11, R24, RZ ;  /* 0x000000180b187210 */ /* 0x000fe20007fbe0ff */
[----:B------:R-:W-:Y:S01]  /*2f00*/  IMAD.X R10, RZ, RZ, R7, P1 ;  /* 0x000000ffff0a7224 */ /* 0x000fe200008e0607 */
[----:B0-----:R-:W-:-:S03]  /*2f10*/  IADD3 R32, P0, R32, UR6, RZ ;  /* 0x0000000620207c10 */ /* 0x001fc6000ff1e0ff */
[----:B------:R-:W-:Y:S01]  /*2f20*/  IMAD.X R25, R10, 0x1, R25, P5 ;  /* 0x000000010a197824 */ /* 0x000fe200028e0619 */
[----:B------:R-:W-:Y:S01]  /*2f30*/  IADD3.X R33, R33, UR7, RZ, P0, !PT ;  /* 0x0000000721217c10 */ /* 0x000fe200087fe4ff */
[----:B----4-:R-:W-:-:S04]  /*2f40*/  FMUL R16, R18, R13 ;  /* 0x0000000d12107220 */ /* 0x010fc80000400000 */
[----:B------:R-:W-:-:S05]  /*2f50*/  FFMA R199, R199, R12, R16 ;  /* 0x0000000cc7c77223 */ /* 0x000fca0000000010 */
[----:B------:R3:W-:Y:S01]  /*2f60*/  @P2 STG.E desc[UR16][R24.64], R199 ;  /* 0x000000c718002986 */ /* 0x0007e2000c101910 */
[----:B------:R-:W-:Y:S05]  /*2f70*/  @!P4 BRA `(.L_x_35) ;  /* 0x000000000004c947 */ /* 0x000fea0003800000 */
[----:B------:R0:W5:Y:S02]  /*2f80*/  LDG.E.LTC128B R18, desc[UR16][R32.64] ;  /* 0x0000001020127981 */ /* 0x000164000c1e1920 */
.L_x_35:
[----:B------:R-:W-:Y:S05]  /*2f90*/  BSYNC B1 ;  /* 0x0000000000017941 */ /* 0x000fea0003800000 */
.L_x_34:
[----:B---3--:R-:W-:Y:S01]  /*2fa0*/  IADD3 R24, P2, R11, R30, RZ ;  /* 0x0000001e0b187210 */ /* 0x008fe20007f5e0ff */
[----:B-----5:R-:W-:Y:S01]  /*2fb0*/  FMUL R16, R18, R13 ;  /* 0x0000000d12107220 */ /* 0x020fe20000400000 */
[C---:B------:R-:W-:Y:S01]  /*2fc0*/  ISETP.GT.AND P1, PT, R9.reuse, 0x10, PT ;  /* 0x000000100900780c */ /* 0x040fe20003f24270 */
[----:B------:R-:W-:Y:S01]  /*2fd0*/  BSSY B1, `(.L_x_36) ;  /* 0x000000b000017945 */ /* 0x000fe20003800000 */
[----:B------:R-:W-:Y:S01]  /*2fe0*/  ISETP.GT.AND P0, PT, R9, 0x11, PT ;  /* 0x000000110900780c */ /* 0x000fe20003f04270 */
[----:B------:R-:W-:Y:S01]  /*2ff0*/  FFMA R191, R191, R12, R16 ;  /* 0x0000000cbfbf7223 */ /* 0x000fe20000000010 */
[----:B------:R-:W-:Y:S01]  /*3000*/  IMAD.X R25, R10, 0x1, R31, P2 ;  /* 0x000000010a197824 */ /* 0x000fe200010e061f */
[----:B------:R-:W-:Y:S02]  /*3010*/  ISETP.GT.AND P5, PT, R14, RZ, P1 ;  /* 0x000000ff0e00720c */ /* 0x000fe40000fa4270 */
[----:B------:R-:W-:Y:S02]  /*3020*/  IADD3 R28, P2, R34, UR9, RZ ;  /* 0x00000009221c7c10 */ /* 0x000fe4000ff5e0ff */
[----:B------:R3:W-:Y:S01]  /*3030*/  @P4 STG.E desc[UR16][R24.64], R191 ;  /* 0x000000bf18004986 */ /* 0x0007e2000c101910 */
[----:B-1----:R-:W-:-:S02]  /*3040*/  IADD3 R30, P6, R26, R6, RZ ;  /* 0x000000061a1e7210 */ /* 0x002fc40007fde0ff */
[----:B------:R-:W-:-:S06]  /*3050*/  IADD3.X R29, R35, UR10, RZ, P2, !PT ;  /* 0x0000000a231d7c10 */ /* 0x000fcc00097fe4ff */
[----:B------:R-:W-:Y:S05]  /*3060*/  @!P5 BRA `(.L_x_37) ;  /* 0x000000000004d947 */ /* 0x000fea0003800000 */
[----:B------:R1:W5:Y:S02]  /*3070*/  LDG.E.LTC128B R18, desc[UR16][R28.64] ;  /* 0x000000101c127981 */ /* 0x000364000c1e1920 */
.L_x_37:
[----:B------:R-:W-:Y:S05]  /*3080*/  BSYNC B1 ;  /* 0x0000000000017941 */ /* 0x000fea0003800000 */
.L_x_36:
[----:B-----5:R-:W-:Y:S01]  /*3090*/  FMUL R16, R18, R13 ;  /* 0x0000000d12107220 */ /* 0x020fe20000400000 */
[----:B------:R-:W-:Y:S01]  /*30a0*/  IMAD.X R31, R27, 0x1, R7, P6 ;  /* 0x000000011b1f7824 */ /* 0x000fe200030e0607 */
[----:B------:R-:W-:Y:S01]  /*30b0*/  ISETP.GT.AND P2, PT, R14, RZ, P0 ;  /* 0x000000ff0e00720c */ /* 0x000fe20000744270 */
[----:B------:R-:W-:Y:S01]  /*30c0*/  BSSY B1, `(.L_x_38) ;  /* 0x0000008000017945 */ /* 0x000fe20003800000 */
[----:B------:R-:W-:Y:S01]  /*30d0*/  FFMA R189, R189, R12, R16 ;  /* 0x0000000cbdbd7223 */ /* 0x000fe20000000010 */
[----:B---3--:R-:W-:Y:S02]  /*30e0*/  IADD3 R24, P6, R36, UR9, RZ ;  /* 0x0000000924187c10 */ /* 0x008fe4000ffde0ff */
[----:B0-----:R-:W-:Y:S02]  /*30f0*/  IADD3 R32, P4, R38, R6, RZ ;  /* 0x0000000626207210 */ /* 0x001fe40007f9e0ff */
[----:B------:R0:W-:Y:S01]  /*3100*/  @P5 STG.E desc[UR16][R30.64], R189 ;  /* 0x000000bd1e005986 */ /* 0x0001e2000c101910 */
[----:B------:R-:W-:-:S05]  /*3110*/  IADD3.X R25, R37, UR10, RZ, P6, !PT ;  /* 0x0000000a25197c10 */ /* 0x000fca000b7fe4ff */
[----:B------:R-:W-:Y:S05]  /*3120*/  @!P2 BRA `(.L_x_39) ;  /* 0x000000000004a947 */ /* 0x000fea0003800000 */
[----:B------:R3:W5:Y:S02]  /*3130*/  LDG.E.LTC128B R18, desc[UR16][R24.64] ;  /* 0x0000001018127981 */ /* 0x000764000c1e1920 */
.L_x_39:
[----:B------:R-:W-:Y:S05]  /*3140*/  BSYNC B1 ;  /* 0x0000000000017941 */ /* 0x000fea0003800000 */
.L_x_38:
[----:B-----5:R-:W-:Y:S01]  /*3150*/  FMUL R16, R18, R13 ;  /* 0x0000000d12107220 */ /* 0x020fe20000400000 */
[----:B------:R-:W-:Y:S01]  /*3160*/  IMAD.X R33, R39, 0x1, R7, P4 ;  /* 0x0000000127217824 */ /* 0x000fe200020e0607 */
[----:B------:R-:W-:Y:S01]  /*3170*/  ISETP.GT.AND P1, PT, R14, 0x8, P1 ;  /* 0x000000080e00780c */ /* 0x000fe20000f24270 */
[----:B------:R-:W-:Y:S01]  /*3180*/  BSSY B1, `(.L_x_40) ;  /* 0x0000008000017945 */ /* 0x000fe20003800000 */
[----:B------:R-:W-:Y:S01]  /*3190*/  FFMA R187, R187, R12, R16 ;  /* 0x0000000cbbbb7223 */ /* 0x000fe20000000010 */
[----:B------:R-:W-:Y:S02]  /*31a0*/  IADD3 R34, P4, R34, UR6, RZ ;  /* 0x0000000622227c10 */ /* 0x000fe4000ff9e0ff */
[----:B------:R-:W-:Y:S02]  /*31b0*/  IADD3 R40, P5, R11, R26, RZ ;  /* 0x0000001a0b287210 */ /* 0x000fe40007fbe0ff */
[----:B------:R4:W-:Y:S01]  /*31c0*/  @P2 STG.E desc[UR16][R32.64], R187 ;  /* 0x000000bb20002986 */ /* 0x0009e2000c101910 */
[----:B------:R-:W-:-:S05]  /*31d0*/  IADD3.X R35, R35, UR7, RZ, P4, !PT ;  /* 0x0000000723237c10 */ /* 0x000fca000a7fe4ff */
[----:B------:R-:W-:Y:S05]  /*31e0*/  @!P1 BRA `(.L_x_41) ;  /* 0x0000000000049947 */ /* 0x000fea0003800000 */
[----:B------:R0:W5:Y:S02]  /*31f0*/  LDG.E.LTC128B R18, desc[UR16][R34.64] ;  /* 0x0000001022127981 */ /* 0x000164000c1e1920 */
.L_x_41:
[----:B------:R-:W-:Y:S05]  /*3200*/  BSYNC B1 ;  /* 0x0000000000017941 */ /* 0x000fea0003800000 */
.L_x_40:
[----:B-----5:R-:W-:Y:S01]  /*3210*/  FMUL R16, R18, R13 ;  /* 0x0000000d12107220 */ /* 0x020fe20000400000 */
[----:B------:R-:W-:Y:S01]  /*3220*/  IMAD.X R41, R10, 0x1, R27, P5 ;  /* 0x000000010a297824 */ /* 0x000fe200028e061b */
[----:B------:R-:W-:Y:S01]  /*3230*/  ISETP.GT.AND P2, PT, R14, 0x8, P0 ;  /* 0x000000080e00780c */ /* 0x000fe20000744270 */
[----:B------:R-:W-:Y:S01]  /*3240*/  BSSY B1, `(.L_x_42) ;  /* 0x0000007000017945 */ /* 0x000fe20003800000 */
[----:B------:R-:W-:Y:S01]  /*3250*/  FFMA R185, R185, R12, R16 ;  /* 0x0000000cb9b97223 */ /* 0x000fe20000000010 */
[----:B------:R-:W-:-:S04]  /*3260*/  IADD3 R26, P0, R36, UR6, RZ ;  /* 0x00000006241a7c10 */ /* 0x000fc8000ff1e0ff */
[----:B------:R0:W-:Y:S01]  /*3270*/  @P1 STG.E desc[UR16][R40.64], R185 ;  /* 0x000000b928001986 */ /* 0x0001e2000c101910 */
[----:B------:R-:W-:-:S05]  /*3280*/  IADD3.X R27, R37, UR7, RZ, P0, !PT ;  /* 0x00000007251b7c10 */ /* 0x000fca00087fe4ff */
[----:B------:R-:W-:Y:S05]  /*3290*/  @!P2 BRA `(.L_x_43) ;  /* 0x000000000004a947 */ /* 0x000fea0003800000 */
[----:B------:R0:W5:Y:S02]  /*32a0*/  LDG.E.LTC128B R18, desc[UR16][R26.64] ;  /* 0x000000101a127981 */ /* 0x000164000c1e1920 */
.L_x_43:
[----:B------:R-:W-:Y:S05]  /*32b0*/  BSYNC B1 ;  /* 0x0000000000017941 */ /* 0x000fea0003800000 */
.L_x_42:
[----:B0-----:R-:W-:Y:S01]  /*32c0*/  IADD3 R26, P5, R11, R38, RZ ;  /* 0x000000260b1a7210 */ /* 0x001fe20007fbe0ff */
[----:B-----5:R-:W-:Y:S01]  /*32d0*/  FMUL R16, R18, R13 ;  /* 0x0000000d12107220 */ /* 0x020fe20000400000 */
[----:B------:R-:W-:Y:S01]  /*32e0*/  ISETP.GT.AND P1, PT, R9, 0x18, PT ;  /* 0x000000180900780c */ /* 0x000fe20003f24270 */
[----:B------:R-:W-:Y:S01]  /*32f0*/  BSSY B1, `(.L_x_44) ;  /* 0x000000b000017945 */ /* 0x000fe20003800000 */
[----:B------:R-:W-:Y:S01]  /*3300*/  IADD3 R34, P6, R28, UR9, RZ ;  /* 0x000000091c227c10 */ /* 0x000fe2000ffde0ff */
[----:B------:R-:W-:Y:S01]  /*3310*/  FFMA R183, R183, R12, R16 ;  /* 0x0000000cb7b77223 */ /* 0x000fe20000000010 */
[----:B------:R-:W-:Y:S01]  /*3320*/  IMAD.X R27, R10, 0x1, R39, P5 ;  /* 0x000000010a1b7824 */ /* 0x000fe200028e0627 */
[----:B------:R-:W-:Y:S02]  /*3330*/  ISETP.GT.AND P4, PT, R14, RZ, P1 ;  /* 0x000000ff0e00720c */ /* 0x000fe40000f84270 */
[----:B------:R-:W-:Y:S02]  /*3340*/  ISETP.GT.AND P0, PT, R9, 0x19, PT ;  /* 0x000000190900780c */ /* 0x000fe40003f04270 */
[----:B------:R0:W-:Y:S01]  /*3350*/  @P2 STG.E desc[UR16][R26.64], R183 ;  /* 0x000000b71a002986 */ /* 0x0001e2000c101910 */
[----:B--2---:R-:W-:-:S02]  /*3360*/  IADD3 R36, P5, R30, R6, RZ ;  /* 0x000000061e247210 */ /* 0x004fc40007fbe0ff */
[----:B------:R-:W-:-:S06]  /*3370*/  IADD3.X R35, R29, UR10, RZ, P6, !PT ;  /* 0x0000000a1d237c10 */ /* 0x000fcc000b7fe4ff */
[----:B------:R-:W-:Y:S05]  /*3380*/  @!P4 BRA `(.L_x_45) ;  /* 0x000000000004c947 */ /* 0x000fea0003800000 */
[----:B------:R2:W5:Y:S02]  /*3390*/  LDG.E.LTC128B R18, desc[UR16][R34.64] ;  /* 0x0000001022127981 */ /* 0x000564000c1e1920 */
.L_x_45:
[----:B------:R-:W-:Y:S05]  /*33a0*/  BSYNC B1 ;  /* 0x0000000000017941 */ /* 0x000fea0003800000 */
.L_x_44:
[----:B-----5:R-:W-:Y:S01]  /*33b0*/  FMUL R16, R18, R13 ;  /* 0x0000000d12107220 */ /* 0x020fe20000400000 */
[----:B------:R-:W-:Y:S01]  /*33c0*/  IMAD.X R37, R31, 0x1, R7, P5 ;  /* 0x000000011f257824 */ /* 0x000fe200028e0607 */
[----:B------:R-:W-:Y:S01]  /*33d0*/  ISETP.GT.AND P2, PT, R14, RZ, P0 ;  /* 0x000000ff0e00720c */ /* 0x000fe20000744270 */
[----:B------:R-:W-:Y:S01]  /*33e0*/  BSSY B1, `(.L_x_46) ;  /* 0x0000008000017945 */ /* 0x000fe20003800000 */
[----:B------:R-:W-:Y:S01]  /*33f0*/  FFMA R181, R181, R12, R16 ;  /* 0x0000000cb5b57223 */ /* 0x000fe20000000010 */
[----:B0-----:R-:W-:Y:S02]  /*3400*/  IADD3 R26, P6, R24, UR9, RZ ;  /* 0x00000009181a7c10 */ /* 0x001fe4000ffde0ff */
[----:B------:R-:W-:Y:S02]  /*3410*/  IADD3 R38, P5, R32, R6, RZ ;  /* 0x0000000620267210 */ /* 0x000fe40007fbe0ff */
[----:B------:R0:W-:Y:S01]  /*3420*/  @P4 STG.E desc[UR16][R36.64], R181 ;  /* 0x000000b524004986 */ /* 0x0001e2000c101910 */
[----:B------:R-:W-:-:S05]  /*3430*/  IADD3.X R27, R25, UR10, RZ, P6, !PT ;  /* 0x0000000a191b7c10 */ /* 0x000fca000b7fe4ff */
[----:B------:R-:W-:Y:S05]  /*3440*/  @!P2 BRA `(.L_x_47) ;  /* 0x000000000004a947 */ /* 0x000fea0003800000 */
[----:B------:R0:W5:Y:S02]  /*3450*/  LDG.E.LTC128B R18, desc[UR16][R26.64] ;  /* 0x000000101a127981 */ /* 0x000164000c1e1920 */
.L_x_47:
[----:B------:R-:W-:Y:S05]  /*3460*/  BSYNC B1 ;  /* 0x0000000000017941 */ /* 0x000fea0003800000 */
.L_x_46:
[----:B-----5:R-:W-:Y:S01]  /*3470*/  FMUL R16, R18, R13 ;  /* 0x0000000d12107220 */ /* 0x020fe20000400000 */
[----:B------:R-:W-:Y:S01]  /*3480*/  IMAD.X R39, R33, 0x1, R7, P5 ;  /* 0x0000000121277824 */ /* 0x000fe200028e0607 */
[----:B------:R-:W-:Y:S01]  /*3490*/  ISETP.GT.AND P1, PT, R14, 0x8, P1 ;  /* 0x000000080e00780c */ /* 0x000fe20000f24270 */
[----:B------:R-:W-:Y:S01]  /*34a0*/  BSSY B1, `(.L_x_48) ;  /* 0x0000008000017945 */ /* 0x000fe20003800000 */
[----:B------:R-:W-:Y:S01]  /*34b0*/  FFMA R177, R177, R12, R16 ;  /* 0x0000000cb1b17223 */ /* 0x000fe20000000010 */
[----:B-1----:R-:W-:Y:S02]  /*34c0*/  IADD3 R28, P4, R28, UR6, RZ ;  /* 0x000000061c1c7c10 */ /* 0x002fe4000ff9e0ff */
[----:B------:R-:W-:Y:S02]  /*34d0*/  IADD3 R40, P5, R30, R11, RZ ;  /* 0x0000000b1e287210 */ /* 0x000fe40007fbe0ff */
[----:B------:R1:W-:Y:S01]  /*34e0*/  @P2 STG.E desc[UR16][R38.64], R177 ;  /* 0x000000b126002986 */ /* 0x0003e2000c101910 */
[----:B------:R-:W-:-:S05]  /*34f0*/  IADD3.X R29, R29, UR7, RZ, P4, !PT ;  /* 0x000000071d1d7c10 */ /* 0x000fca000a7fe4ff */
[----:B------:R-:W-:Y:S05]  /*3500*/  @!P1 BRA `(.L_x_49) ;  /* 0x0000000000049947 */ /* 0x000fea0003800000 */
[----:B------:R0:W5:Y:S02]  /*3510*/  LDG.E.LTC128B R18, desc[UR16][R28.64] ;  /* 0x000000101c127981 */ /* 0x000164000c1e1920 */
.L_x_49:
[----:B------:R-:W-:Y:S05]  /*3520*/  BSYNC B1 ;  /* 0x0000000000017941 */ /* 0x000fea0003800000 */
.L_x_48:
[----:B-----5:R-:W-:Y:S01]  /*3530*/  FMUL R16, R18, R13 ;  /* 0x0000000d12107220 */ /* 0x020fe20000400000 */
[----:B------:R-:W-:Y:S01]  /*3540*/  IMAD.X R41, R31, 0x1, R10, P5 ;  /* 0x000000011f297824 */ /* 0x000fe200028e060a */
[----:B------:R-:W-:Y:S01]  /*3550*/  ISETP.GT.AND P2, PT, R14, 0x8, P0 ;  /* 0x000000080e00780c */ /* 0x000fe20000744270 */
[----:B------:R-:W-:Y:S01]  /*3560*/  BSSY B1, `(.L_x_50) ;  /* 0x0000007000017945 */ /* 0x000fe20003800000 */
[----:B------:R-:W-:Y:S01]  /*3570*/  FFMA R179, R179, R12, R16 ;  /* 0x0000000cb3b37223 */ /* 0x000fe20000000010 */
[----:B---3--:R-:W-:-:S04]  /*3580*/  IADD3 R24, P0, R24, UR6, RZ ;  /* 0x0000000618187c10 */ /* 0x008fc8000ff1e0ff */
[----:B------:R3:W-:Y:S01]  /*3590*/  @P1 STG.E desc[UR16][R40.64], R179 ;  /* 0x000000b328001986 */ /* 0x0007e2000c101910 */
[----:B------:R-:W-:-:S05]  /*35a0*/  IADD3.X R25, R25, UR7, RZ, P0, !PT ;  /* 0x0000000719197c10 */ /* 0x000fca00087fe4ff */
[----:B------:R-:W-:Y:S05]  /*35b0*/  @!P2 BRA `(.L_x_51) ;  /* 0x000000000004a947 */ /* 0x000fea0003800000 */
[----:B------:R0:W5:Y:S02]  /*35c0*/  LDG.E.LTC128B R18, desc[UR16][R24.64] ;  /* 0x0000001018127981 */ /* 0x000164000c1e1920 */
.L_x_51:
[----:B------:R-:W-:Y:S05]  /*35d0*/  BSYNC B1 ;  /* 0x0000000000017941 */ /* 0x000fea0003800000 */
.L_x_50:
        /* <DEDUP_REMOVED lines=10> */
[----:B------:R-:W-:-:S02]  /*3680*/  IADD3 R30, P5, R36, R6, RZ ;  /* 0x00000006241e7210 */ /* 0x000fc40007fbe0ff */
[----:B------:R-:W-:-:S06]  /*3690*/  IADD3.X R29, R35, UR10, RZ, P6, !PT ;  /* 0x0000000a231d7c10 */ /* 0x000fcc000b7fe4ff */
[----:B------:R-:W-:Y:S05]  /*36a0*/  @!P4 BRA `(.L_x_53) ;  /* 0x000000000004c947 */ /* 0x000fea0003800000 */
[----:B------:R0:W5:Y:S02]  /*36b0*/  LDG.E.LTC128B R18, desc[UR16][R28.64] ;  /* 0x000000101c127981 */ /* 0x000164000c1e1920 */
.L_x_53:
[----:B------:R-:W-:Y:S05]  /*36c0*/  BSYNC B1 ;  /* 0x0000000000017941 */ /* 0x000fea0003800000 */
.L_x_52:
[----:B-----5:R-:W-:Y:S01]  /*36d0*/  FMUL R16, R18, R13 ;  /* 0x0000000d12107220 */ /* 0x020fe20000400000 */
[----:B------:R-:W-:Y:S01]  /*36e0*/  IMAD.X R31, R37, 0x1, R7, P5 ;  /* 0x00000001251f7824 */ /* 0x000fe200028e0607 */
[----:B------:R-:W-:Y:S01]  /*36f0*/  ISETP.GT.AND P2, PT, R14, RZ, P0 ;  /* 0x000000ff0e00720c */ /* 0x000fe20000744270 */
[----:B------:R-:W-:Y:S01]  /*3700*/  BSSY B1, `(.L_x_54) ;  /* 0x0000008000017945 */ /* 0x000fe20003800000 */
[----:B------:R-:W-:Y:S01]  /*3710*/  FFMA R175, R175, R12, R16 ;  /* 0x0000000cafaf7223 */ /* 0x000fe20000000010 */
[----:B0-----:R-:W-:Y:S02]  /*3720*/  IADD3 R24, P6, R26, UR9, RZ ;  /* 0x000000091a187c10 */ /* 0x001fe4000ffde0ff */
[----:B----4-:R-:W-:Y:S02]  /*3730*/  IADD3 R32, P5, R38, R6, RZ ;  /* 0x0000000626207210 */ /* 0x010fe40007fbe0ff */
[----:B------:R0:W-:Y:S01]  /*3740*/  @P4 STG.E desc[UR16][R30.64], R175 ;  /* 0x000000af1e004986 */ /* 0x0001e2000c101910 */
[----:B------:R-:W-:-:S05]  /*3750*/  IADD3.X R25, R27, UR10, RZ, P6, !PT ;  /* 0x0000000a1b197c10 */ /* 0x000fca000b7fe4ff */
[----:B------:R-:W-:Y:S05]  /*3760*/  @!P2 BRA `(.L_x_55) ;  /* 0x000000000004a947 */ /* 0x000fea0003800000 */
[----:B------:R4:W5:Y:S02]  /*3770*/  LDG.E.LTC128B R18, desc[UR16][R24.64] ;  /* 0x0000001018127981 */ /* 0x000964000c1e1920 */
.L_x_55:
[----:B------:R-:W-:Y:S05]  /*3780*/  BSYNC B1 ;  /* 0x0000000000017941 */ /* 0x000fea0003800000 */
.L_x_54:
[----:B-----5:R-:W-:Y:S01]  /*3790*/  FMUL R16, R18, R13 ;  /* 0x0000000d12107220 */ /* 0x020fe20000400000 */
[----:B------:R-:W-:Y:S01]  /*37a0*/  IMAD.X R33, R39, 0x1, R7, P5 ;  /* 0x0000000127217824 */ /* 0x000fe200028e0607 */
[----:B------:R-:W-:Y:S01]  /*37b0*/  ISETP.GT.AND P1, PT, R14, 0x8, P1 ;  /* 0x000000080e00780c */ /* 0x000fe20000f24270 */
[----:B------:R-:W-:Y:S01]  /*37c0*/  BSSY B1, `(.L_x_56) ;  /* 0x0000008000017945 */ /* 0x000fe20003800000 */
[----:B------:R-:W-:Y:S01]  /*37d0*/  FFMA R171, R171, R12, R16 ;  /* 0x0000000cabab7223 */ /* 0x000fe20000000010 */
[----:B--2---:R-:W-:Y:S02]  /*37e0*/  IADD3 R34, P4, R34, UR6, RZ ;  /* 0x0000000622227c10 */ /* 0x004fe4000ff9e0ff */
[----:B---3--:R-:W-:Y:S02]  /*37f0*/  IADD3 R40, P5, R36, R11, RZ ;  /* 0x0000000b24287210 */ /* 0x008fe40007fbe0ff */
[----:B------:R2:W-:Y:S01]  /*3800*/  @P2 STG.E desc[UR16][R32.64], R171 ;  /* 0x000000ab20002986 */ /* 0x0005e2000c101910 */
[----:B------:R-:W-:-:S05]  /*3810*/  IADD3.X R35, R35, UR7, RZ, P4, !PT ;  /* 0x0000000723237c10 */ /* 0x000fca000a7fe4ff */
[----:B------:R-:W-:Y:S05]  /*3820*/  @!P1 BRA `(.L_x_57) ;  /* 0x0000000000049947 */ /* 0x000fea0003800000 */
[----:B------:R3:W5:Y:S02]  /*3830*/  LDG.E.LTC128B R18, desc[UR16][R34.64] ;  /* 0x0000001022127981 */ /* 0x000764000c1e1920 */
.L_x_57:
[----:B------:R-:W-:Y:S05]  /*3840*/  BSYNC B1 ;  /* 0x0000000000017941 */ /* 0x000fea0003800000 */
.L_x_56:
        /* <DEDUP_REMOVED lines=10> */
.L_x_59:
[----:B------:R-:W-:Y:S05]  /*38f0*/  BSYNC B1 ;  /* 0x0000000000017941 */ /* 0x000fea0003800000 */
.L_x_58:
[----:B0-----:R-:W-:Y:S01]  /*3900*/  IADD3 R26, P5, R38, R11, RZ ;  /* 0x0000000b261a7210 */ /* 0x001fe20007fbe0ff */
[----:B-----5:R-:W-:Y:S01]  /*3910*/  FMUL R16, R18, R13 ;  /* 0x0000000d12107220 */ /* 0x020fe20000400000 */
[----:B------:R-:W-:Y:S01]  /*3920*/  ISETP.GT.AND P1, PT, R9, 0x28, PT ;  /* 0x000000280900780c */ /* 0x000fe20003f24270 */
[----:B------:R-:W-:Y:S01]  /*3930*/  BSSY B1, `(.L_x_60) ;  /* 0x000000b000017945 */ /* 0x000fe20003800000 */
[----:B---3--:R-:W-:Y:S01]  /*3940*/  IADD3 R34, P6, R28, UR9, RZ ;  /* 0x000000091c227c10 */ /* 0x008fe2000ffde0ff */
        /* <DEDUP_REMOVED lines=9> */
.L_x_61:
[----:B------:R-:W-:Y:S05]  /*39e0*/  BSYNC B1 ;  /* 0x0000000000017941 */ /* 0x000fea0003800000 */
.L_x_60:
[----:B-----5:R-:W-:Y:S01]  /*39f0*/  FMUL R16, R18, R13 ;  /* 0x0000000d12107220 */ /* 0x020fe20000400000 */
[----:B------:R-:W-:Y:S01]  /*3a00*/  IMAD.X R37, R31, 0x1, R7, P5 ;  /* 0x000000011f257824 */ /* 0x000fe200028e0607 */
[----:B------:R-:W-:Y:S01]  /*3a10*/  ISETP.GT.AND P2, PT, R14, RZ, P0 ;  /* 0x000000ff0e00720c */ /* 0x000fe20000744270 */
[----:B------:R-:W-:Y:S01]  /*3a20*/  BSSY B1, `(.L_x_62) ;  /* 0x0000008000017945 */ /* 0x000fe20003800000 */
[----:B------:R-:W-:Y:S01]  /*3a30*/  FFMA R165, R165, R12, R16 ;  /* 0x0000000ca5a57223 */ /* 0x000fe20000000010 */
[----:B0-----:R-:W-:Y:S02]  /*3a40*/  IADD3 R26, P6, R24, UR9, RZ ;  /* 0x00000009181a7c10 */ /* 0x001fe4000ffde0ff */
[----:B-1----:R-:W-:Y:S02]  /*3a50*/  IADD3 R38, P5, R32, R6, RZ ;  /* 0x0000000620267210 */ /* 0x002fe40007fbe0ff */
[----:B------:R0:W-:Y:S01]  /*3a60*/  @P4 STG.E desc[UR16][R36.64], R165 ;  /* 0x000000a524004986 */ /* 0x0001e2000c101910 */
[----:B------:R-:W-:-:S05]  /*3a70*/  IADD3.X R27, R25, UR10, RZ, P6, !PT ;  /* 0x0000000a191b7c10 */ /* 0x000fca000b7fe4ff */
[----:B------:R-:W-:Y:S05]  /*3a80*/  @!P2 BRA `(.L_x_63) ;  /* 0x000000000004a947 */ /* 0x000fea0003800000 */
[----:B------:R1:W5:Y:S02]  /*3a90*/  LDG.E.LTC128B R18, desc[UR16][R26.64] ;  /* 0x000000101a127981 */ /* 0x000364000c1e1920 */
.L_x_63:
[----:B------:R-:W-:Y:S05]  /*3aa0*/  BSYNC B1 ;  /* 0x0000000000017941 */ /* 0x000fea0003800000 */
.L_x_62:
        /* <DEDUP_REMOVED lines=11> */
.L_x_65:
[----:B------:R-:W-:Y:S05]  /*3b60*/  BSYNC B1 ;  /* 0x0000000000017941 */ /* 0x000fea0003800000 */
.L_x_64:
[----:B-----5:R-:W-:Y:S01]  /*3b70*/  FMUL R16, R18, R13 ;  /* 0x0000000d12107220 */ /* 0x020fe20000400000 */
[----:B------:R-:W-:Y:S01]  /*3b80*/  IMAD.X R41, R31, 0x1, R10, P5 ;  /* 0x000000011f297824 */ /* 0x000fe200028e060a */
[----:B------:R-:W-:Y:S01]  /*3b90*/  ISETP.GT.AND P2, PT, R14, 0x8, P0 ;  /* 0x000000080e00780c */ /* 0x000fe20000744270 */
[----:B------:R-:W-:Y:S01]  /*3ba0*/  BSSY B1, `(.L_x_66) ;  /* 0x0000007000017945 */ /* 0x000fe20003800000 */
[----:B------:R-:W-:Y:S01]  /*3bb0*/  FFMA R161, R161, R12, R16 ;  /* 0x0000000ca1a17223 */ /* 0x000fe20000000010 */
[----:B----4-:R-:W-:-:S04]  /*3bc0*/  IADD3 R24, P0, R24, UR6, RZ ;  /* 0x0000000618187c10 */ /* 0x010fc8000ff1e0ff */
[----:B------:R4:W-:Y:S01]  /*3bd0*/  @P1 STG.E desc[UR16][R40.64], R161 ;  /* 0x000000a128001986 */ /* 0x0009e2000c101910 */
[----:B------:R-:W-:-:S05]  /*3be0*/  IADD3.X R25, R25, UR7, RZ, P0, !PT ;  /* 0x0000000719197c10 */ /* 0x000fca00087fe4ff */
[----:B------:R-:W-:Y:S05]  /*3bf0*/  @!P2 BRA `(.L_x_67) ;  /* 0x000000000004a947 */ /* 0x000fea0003800000 */
[----:B------:R0:W5:Y:S02]  /*3c00*/  LDG.E.LTC128B R18, desc[UR16][R24.64] ;  /* 0x0000001018127981 */ /* 0x000164000c1e1920 */
.L_x_67:
[----:B------:R-:W-:Y:S05]  /*3c10*/  BSYNC B1 ;  /* 0x0000000000017941 */ /* 0x000fea0003800000 */
.L_x_66:
        /* <DEDUP_REMOVED lines=14> */
.L_x_69:
[----:B------:R-:W-:Y:S05]  /*3d00*/  BSYNC B1 ;  /* 0x0000000000017941 */ /* 0x000fea0003800000 */
.L_x_68:
[----:B-----5:R-:W-:Y:S01]  /*3d10*/  FMUL R16, R18, R13 ;  /* 0x0000000d12107220 */ /* 0x020fe20000400000 */
[----:B------:R-:W-:Y:S01]  /*3d20*/  IMAD.X R31, R37, 0x1, R7, P5 ;  /* 0x00000001251f7824 */ /* 0x000fe200028e0607 */
[----:B------:R-:W-:Y:S01]  /*3d30*/  ISETP.GT.AND P2, PT, R14, RZ, P0 ;  /* 0x000000ff0e00720c */ /* 0x000fe20000744270 */
[----:B------:R-:W-:Y:S01]  /*3d40*/  BSSY B1, `(.L_x_70) ;  /* 0x0000008000017945 */ /* 0x000fe20003800000 */
[----:B------:R-:W-:Y:S01]  /*3d50*/  FFMA R157, R157, R12, R16 ;  /* 0x0000000c9d9d7223 */ /* 0x000fe20000000010 */
[----:B0-----:R-:W-:Y:S02]  /*3d60*/  IADD3 R24, P6, R26, UR9, RZ ;  /* 0x000000091a187c10 */ /* 0x001fe4000ffde0ff */
[----:B--2---:R-:W-:Y:S02]  /*3d70*/  IADD3 R32, P5, R38, R6, RZ ;  /* 0x0000000626207210 */ /* 0x004fe40007fbe0ff */
[----:B------:R0:W-:Y:S01]  /*3d80*/  @P4 STG.E desc[UR16][R30.64], R157 ;  /* 0x0000009d1e004986 */ /* 0x0001e2000c101910 */
[----:B------:R-:W-:-:S05]  /*3d90*/  IADD3.X R25, R27, UR10, RZ, P6, !PT ;  /* 0x0000000a1b197c10 */ /* 0x000fca000b7fe4ff */
[----:B------:R-:W-:Y:S05]  /*3da0*/  @!P2 BRA `(.L_x_71) ;  /* 0x000000000004a947 */ /* 0x000fea0003800000 */
[----:B------:R2:W5:Y:S02]  /*3db0*/  LDG.E.LTC128B R18, desc[UR16][R24.64] ;  /* 0x0000001018127981 */ /* 0x000564000c1e1920 */
.L_x_71:
[----:B------:R-:W-:Y:S05]  /*3dc0*/  BSYNC B1 ;  /* 0x0000000000017941 */ /* 0x000fea0003800000 */
.L_x_70:
[----:B-----5:R-:W-:Y:S01]  /*3dd0*/  FMUL R16, R18, R13 ;  /* 0x0000000d12107220 */ /* 0x020fe20000400000 */
[----:B------:R-:W-:Y:S01]  /*3de0*/  IMAD.X R33, R39, 0x1, R7, P5 ;  /* 0x0000000127217824 */ /* 0x000fe200028e0607 */
[----:B------:R-:W-:Y:S01]  /*3df0*/  ISETP.GT.AND P1, PT, R14, 0x8, P1 ;  /* 0x000000080e00780c */ /* 0x000fe20000f24270 */
[----:B------:R-:W-:Y:S01]  /*3e00*/  BSSY B1, `(.L_x_72) ;  /* 0x0000008000017945 */ /* 0x000fe20003800000 */
[----:B------:R-:W-:Y:S01]  /*3e10*/  FFMA R155, R155, R12, R16 ;  /* 0x0000000c9b9b7223 */ /* 0x000fe20000000010 */
[----:B---3--:R-:W-:Y:S02]  /*3e20*/  IADD3 R34, P4, R34, UR6, RZ ;  /* 0x0000000622227c10 */ /* 0x008fe4000ff9e0ff */
[----:B----4-:R-:W-:Y:S02]  /*3e30*/  IADD3 R40, P5, R36, R11, RZ ;  /* 0x0000000b24287210 */ /* 0x010fe40007fbe0ff */
[----:B------:R3:W-:Y:S01]  /*3e40*/  @P2 STG.E desc[UR16][R32.64], R155 ;  /* 0x0000009b20002986 */ /* 0x0007e2000c101910 */
[----:B------:R-:W-:-:S05]  /*3e50*/  IADD3.X R35, R35, UR7, RZ, P4, !PT ;  /* 0x0000000723237c10 */ /* 0x000fca000a7fe4ff */
[----:B------:R-:W-:Y:S05]  /*3e60*/  @!P1 BRA `(.L_x_73) ;  /* 0x0000000000049947 */ /* 0x000fea0003800000 */
[----:B------:R4:W5:Y:S02]  /*3e70*/  LDG.E.LTC128B R18, desc[UR16][R34.64] ;  /* 0x0000001022127981 */ /* 0x000964000c1e1920 */
.L_x_73:
[----:B------:R-:W-:Y:S05]  /*3e80*/  BSYNC B1 ;  /* 0x0000000000017941 */ /* 0x000fea0003800000 */
.L_x_72:
[----:B-----5:R-:W-:Y:S01]  /*3e90*/  FMUL R16, R18, R13 ;  /* 0x0000000d12107220 */ /* 0x020fe20000400000 */
[----:B------:R-:W-:Y:S01]  /*3ea0*/  IMAD.X R41, R37, 0x1, R10, P5 ;  /* 0x0000000125297824 */ /* 0x000fe200028e060a */
[----:B------:R-:W-:Y:S01]  /*3eb0*/  ISETP.GT.AND P2, PT, R14, 0x8, P0 ;  /* 0x000000080e00780c */ /* 0x000fe20000744270 */
[----:B------:R-:W-:Y:S01]  /*3ec0*/  BSSY B1, `(.L_x_74) ;  /* 0x0000007000017945 */ /* 0x000fe20003800000 */
[----:B------:R-:W-:Y:S01]  /*3ed0*/  FFMA R153, R153, R12, R16 ;  /* 0x0000000c99997223 */ /* 0x000fe20000000010 */
[----:B-1----:R-:W-:-:S04]  /*3ee0*/  IADD3 R26, P0, R26, UR6, RZ ;  /* 0x000000061a1a7c10 */ /* 0x002fc8000ff1e0ff */
[----:B------:R1:W-:Y:S01]  /*3ef0*/  @P1 STG.E desc[UR16][R40.64], R153 ;  /* 0x0000009928001986 */ /* 0x0003e2000c101910 */
[----:B------:R-:W-:-:S05]  /*3f00*/  IADD3.X R27, R27, UR7, RZ, P0, !PT ;  /* 0x000000071b1b7c10 */ /* 0x000fca00087fe4ff */
[----:B------:R-:W-:Y:S05]  /*3f10*/  @!P2 BRA `(.L_x_75) ;  /* 0x000000000004a947 */ /* 0x000fea0003800000 */
[----:B------:R0:W5:Y:S02]  /*3f20*/  LDG.E.LTC128B R18, desc[UR16][R26.64] ;  /* 0x000000101a127981 */ /* 0x000164000c1e1920 */
.L_x_75:
[----:B------:R-:W-:Y:S05]  /*3f30*/  BSYNC B1 ;  /* 0x0000000000017941 */ /* 0x000fea0003800000 */
.L_x_74:
[----:B0-----:R-:W-:Y:S01]  /*3f40*/  IADD3 R26, P5, R38, R11, RZ ;  /* 0x0000000b261a7210 */ /* 0x001fe20007fbe0ff */
[----:B-----5:R-:W-:Y:S01]  /*3f50*/  FMUL R16, R18, R13 ;  /* 0x0000000d12107220 */ /* 0x020fe20000400000 */
[----:B------:R-:W-:Y:S01]  /*3f60*/  ISETP.GT.AND P1, PT, R9, 0x38, PT ;  /* 0x000000380900780c */ /* 0x000fe20003f24270 */
[----:B------:R-:W-:Y:S01]  /*3f70*/  BSSY B1, `(.L_x_76) ;  /* 0x000000b000017945 */ /* 0x000fe20003800000 */
[----:B----4-:R-:W-:Y:S01]  /*3f80*/  IADD3 R34, P6, R28, UR9, RZ ;  /* 0x000000091c227c10 */ /* 0x010fe2000ffde0ff */
        /* <DEDUP_REMOVED lines=9> */
.L_x_77:
[----:B------:R-:W-:Y:S05]  /*4020*/  BSYNC B1 ;  /* 0x0000000000017941 */ /* 0x000fea0003800000 */
.L_x_76:
        /* <DEDUP_REMOVED lines=11> */
.L_x_79:
[----:B------:R-:W-:Y:S05]  /*40e0*/  BSYNC B1 ;  /* 0x0000000000017941 */ /* 0x000fea0003800000 */
.L_x_78:
[----:B-----5:R-:W-:Y:S01]  /*40f0*/  FMUL R16, R18, R13 ;  /* 0x0000000d12107220 */ /* 0x020fe20000400000 */
[----:B------:R-:W-:Y:S01]  /*4100*/  IMAD.X R39, R33, 0x1, R7, P5 ;  /* 0x0000000121277824 */ /* 0x000fe200028e0607 */
[----:B------:R-:W-:Y:S01]  /*4110*/  ISETP.GT.AND P1, PT, R14, 0x8, P1 ;  /* 0x000000080e00780c */ /* 0x000fe20000f24270 */
[----:B------:R-:W-:Y:S01]  /*4120*/  BSSY B1, `(.L_x_80) ;  /* 0x0000008000017945 */ /* 0x000fe20003800000 */
[----:B------:R-:W-:Y:S01]  /*4130*/  FFMA R147, R147, R12, R16 ;  /* 0x0000000c93937223 */ /* 0x000fe20000000010 */
[----:B------:R-:W-:Y:S02]  /*4140*/  IADD3 R28, P4, R28, UR6, RZ ;  /* 0x000000061c1c7c10 */ /* 0x000fe4000ff9e0ff */
[----:B-1----:R-:W-:Y:S02]  /*4150*/  IADD3 R40, P5, R30, R11, RZ ;  /* 0x0000000b1e287210 */ /* 0x002fe40007fbe0ff */
[----:B------:R1:W-:Y:S01]  /*4160*/  @P2 STG.E desc[UR16][R38.64], R147 ;  /* 0x0000009326002986 */ /* 0x0003e2000c101910 */
[----:B------:R-:W-:-:S05]  /*4170*/  IADD3.X R29, R29, UR7, RZ, P4, !PT ;  /* 0x000000071d1d7c10 */ /* 0x000fca000a7fe4ff */
[----:B------:R-:W-:Y:S05]  /*4180*/  @!P1 BRA `(.L_x_81) ;  /* 0x0000000000049947 */ /* 0x000fea0003800000 */
[----:B------:R0:W5:Y:S02]  /*4190*/  LDG.E.LTC128B R18, desc[UR16][R28.64] ;  /* 0x000000101c127981 */ /* 0x000164000c1e1920 */
.L_x_81:
[----:B------:R-:W-:Y:S05]  /*41a0*/  BSYNC B1 ;  /* 0x0000000000017941 */ /* 0x000fea0003800000 */
.L_x_80:
[----:B-----5:R-:W-:Y:S01]  /*41b0*/  FMUL R16, R18, R13 ;  /* 0x0000000d12107220 */ /* 0x020fe20000400000 */
[----:B------:R-:W-:Y:S01]  /*41c0*/  IMAD.X R41, R31, 0x1, R10, P5 ;  /* 0x000000011f297824 */ /* 0x000fe200028e060a */
[----:B------:R-:W-:Y:S01]  /*41d0*/  ISETP.GT.AND P2, PT, R14, 0x8, P0 ;  /* 0x000000080e00780c */ /* 0x000fe20000744270 */
[----:B------:R-:W-:Y:S01]  /*41e0*/  BSSY B1, `(.L_x_82) ;  /* 0x0000007000017945 */ /* 0x000fe20003800000 */
[----:B------:R-:W-:Y:S01]  /*41f0*/  FFMA R145, R145, R12, R16 ;  /* 0x0000000c91917223 */ /* 0x000fe20000000010 */
[----:B--2---:R-:W-:-:S04]  /*4200*/  IADD3 R24, P0, R24, UR6, RZ ;  /* 0x0000000618187c10 */ /* 0x004fc8000ff1e0ff */
[----:B------:R2:W-:Y:S01]  /*4210*/  @P1 STG.E desc[UR16][R40.64], R145 ;  /* 0x0000009128001986 */ /* 0x0005e2000c101910 */
[----:B------:R-:W-:-:S05]  /*4220*/  IADD3.X R25, R25, UR7, RZ, P0, !PT ;  /* 0x0000000719197c10 */ /* 0x000fca00087fe4ff */
[----:B------:R-:W-:Y:S05]  /*4230*/  @!P2 BRA `(.L_x_83) ;  /* 0x000000000004a947 */ /* 0x000fea0003800000 */
[----:B------:R0:W5:Y:S02]  /*4240*/  LDG.E.LTC128B R18, desc[UR16][R24.64] ;  /* 0x0000001018127981 */ /* 0x000164000c1e1920 */
.L_x_83:
[----:B------:R-:W-:Y:S05]  /*4250*/  BSYNC B1 ;  /* 0x0000000000017941 */ /* 0x000fea0003800000 */
.L_x_82:
        /* <DEDUP_REMOVED lines=14> */
.L_x_85:
[----:B------:R-:W-:Y:S05]  /*4340*/  BSYNC B1 ;  /* 0x0000000000017941 */ /* 0x000fea0003800000 */
.L_x_84:
[----:B-----5:R-:W-:Y:S01]  /*4350*/  FMUL R16, R18, R13 ;  /* 0x0000000d12107220 */ /* 0x020fe20000400000 */
[----:B------:R-:W-:Y:S01]  /*4360*/  IMAD.X R31, R37, 0x1, R7, P5 ;  /* 0x00000001251f7824 */ /* 0x000fe200028e0607 */
[----:B------:R-:W-:Y:S01]  /*4370*/  ISETP.GT.AND P2, PT, R14, RZ, P0 ;  /* 0x000000ff0e00720c */ /* 0x000fe20000744270 */
[----:B------:R-:W-:Y:S01]  /*4380*/  BSSY B1, `(.L_x_86) ;  /* 0x0000008000017945 */ /* 0x000fe20003800000 */
[----:B------:R-:W-:Y:S01]  /*4390*/  FFMA R141, R141, R12, R16 ;  /* 0x0000000c8d8d7223 */ /* 0x000fe20000000010 */
[----:B0-----:R-:W-:Y:S02]  /*43a0*/  IADD3 R24, P6, R26, UR9, RZ ;  /* 0x000000091a187c10 */ /* 0x001fe4000ffde0ff */
[----:B---3--:R-:W-:Y:S02]  /*43b0*/  IADD3 R32, P5, R38, R6, RZ ;  /* 0x0000000626207210 */ /* 0x008fe40007fbe0ff */
[----:B------:R0:W-:Y:S01]  /*43c0*/  @P4 STG.E desc[UR16][R30.64], R141 ;  /* 0x0000008d1e004986 */ /* 0x0001e2000c101910 */
[----:B------:R-:W-:-:S05]  /*43d0*/  IADD3.X R25, R27, UR10, RZ, P6, !PT ;  /* 0x0000000a1b197c10 */ /* 0x000fca000b7fe4ff */
[----:B------:R-:W-:Y:S05]  /*43e0*/  @!P2 BRA `(.L_x_87) ;  /* 0x000000000004a947 */ /* 0x000fea0003800000 */
[----:B------:R3:W5:Y:S02]  /*43f0*/  LDG.E.LTC128B R18, desc[UR16][R24.64] ;  /* 0x0000001018127981 */ /* 0x000764000c1e1920 */
.L_x_87:
[----:B------:R-:W-:Y:S05]  /*4400*/  BSYNC B1 ;  /* 0x0000000000017941 */ /* 0x000fea0003800000 */
.L_x_86:
[----:B-----5:R-:W-:Y:S01]  /*4410*/  FMUL R16, R18, R13 ;  /* 0x0000000d12107220 */ /* 0x020fe20000400000 */
[----:B------:R-:W-:Y:S01]  /*4420*/  IMAD.X R33, R39, 0x1, R7, P5 ;  /* 0x0000000127217824 */ /* 0x000fe200028e0607 */
[----:B------:R-:W-:Y:S01]  /*4430*/  ISETP.GT.AND P1, PT, R14, 0x8, P1 ;  /* 0x000000080e00780c */ /* 0x000fe20000f24270 */
[----:B------:R-:W-:Y:S01]  /*4440*/  BSSY B1, `(.L_x_88) ;  /* 0x0000008000017945 */ /* 0x000fe20003800000 */
[----:B------:R-:W-:Y:S01]  /*4450*/  FFMA R139, R139, R12, R16 ;  /* 0x0000000c8b8b7223 */ /* 0x000fe20000000010 */
[----:B----4-:R-:W-:Y:S02]  /*4460*/  IADD3 R34, P4, R34, UR6, RZ ;  /* 0x0000000622227c10 */ /* 0x010fe4000ff9e0ff */
[----:B--2---:R-:W-:Y:S02]  /*4470*/  IADD3 R40, P5, R36, R11, RZ ;  /* 0x0000000b24287210 */ /* 0x004fe40007fbe0ff */
[----:B------:R2:W-:Y:S01]  /*4480*/  @P2 STG.E desc[UR16][R32.64], R139 ;  /* 0x0000008b20002986 */ /* 0x0005e2000c101910 */
[----:B------:R-:W-:-:S05]  /*4490*/  IADD3.X R35, R35, UR7, RZ, P4, !PT ;  /* 0x0000000723237c10 */ /* 0x000fca000a7fe4ff */
[----:B------:R-:W-:Y:S05]  /*44a0*/  @!P1 BRA `(.L_x_89) ;  /* 0x0000000000049947 */ /* 0x000fea0003800000 */
[----:B------:R4:W5:Y:S02]  /*44b0*/  LDG.E.LTC128B R18, desc[UR16][R34.64] ;  /* 0x0000001022127981 */ /* 0x000964000c1e1920 */
.L_x_89:
[----:B------:R-:W-:Y:S05]  /*44c0*/  BSYNC B1 ;  /* 0x0000000000017941 */ /* 0x000fea0003800000 */
.L_x_88:
        /* <DEDUP_REMOVED lines=10> */
.L_x_91:
[----:B------:R-:W-:Y:S05]  /*4570*/  BSYNC B1 ;  /* 0x0000000000017941 */ /* 0x000fea0003800000 */
.L_x_90:
        /* <DEDUP_REMOVED lines=14> */
.L_x_93:
[----:B------:R-:W-:Y:S05]  /*4660*/  BSYNC B1 ;  /* 0x0000000000017941 */ /* 0x000fea0003800000 */
.L_x_92:
        /* <DEDUP_REMOVED lines=11> */
.L_x_95:
[----:B------:R-:W-:Y:S05]  /*4720*/  BSYNC B1 ;  /* 0x0000000000017941 */ /* 0x000fea0003800000 */
.L_x_94:
        /* <DEDUP_REMOVED lines=11> */
.L_x_97:
[----:B------:R-:W-:Y:S05]  /*47e0*/  BSYNC B1 ;  /* 0x0000000000017941 */ /* 0x000fea0003800000 */
.L_x_96:
        /* <DEDUP_REMOVED lines=10> */
.L_x_99:
[----:B------:R-:W-:Y:S05]  /*4890*/  BSYNC B1 ;  /* 0x0000000000017941 */ /* 0x000fea0003800000 */
.L_x_98:
        /* <DEDUP_REMOVED lines=14> */
.L_x_101:
[----:B------:R-:W-:Y:S05]  /*4980*/  BSYNC B1 ;  /* 0x0000000000017941 */ /* 0x000fea0003800000 */
.L_x_100:
        /* <DEDUP_REMOVED lines=11> */
.L_x_103:
[----:B------:R-:W-:Y:S05]  /*4a40*/  BSYNC B1 ;  /* 0x0000000000017941 */ /* 0x000fea0003800000 */
.L_x_102:
[----:B-----5:R-:W-:Y:S01]  /*4a50*/  FMUL R16, R18, R13 ;  /* 0x0000000d12107220 */ /* 0x020fe20000400000 */
[----:B------:R-:W-:Y:S01]  /*4a60*/  IMAD.X R33, R39, 0x1, R7, P5 ;  /* 0x0000000127217824 */ /* 0x000fe200028e0607 */
[----:B------:R-:W-:Y:S01]  /*4a70*/  ISETP.GT.AND P1, PT, R14, 0x8, P1 ;  /* 0x000000080e00780c */ /* 0x000fe20000f24270 */
[----:B------:R-:W-:Y:S01]  /*4a80*/  BSSY B1, `(.L_x_104) ;  /* 0x0000008000017945 */ /* 0x000fe20003800000 */
[----:B------:R-:W-:Y:S01]  /*4a90*/  FFMA R123, R123, R12, R16 ;  /* 0x0000000c7b7b7223 */ /* 0x000fe20000000010 */
[----:B----4-:R-:W-:Y:S02]  /*4aa0*/  IADD3 R34, P4, R34, UR6, RZ ;  /* 0x0000000622227c10 */ /* 0x010fe4000ff9e0ff */
[----:B---3--:R-:W-:Y:S02]  /*4ab0*/  IADD3 R40, P5, R36, R11, RZ ;  /* 0x0000000b24287210 */ /* 0x008fe40007fbe0ff */
[----:B------:R3:W-:Y:S01]  /*4ac0*/  @P2 STG.E desc[UR16][R32.64], R123 ;  /* 0x0000007b20002986 */ /* 0x0007e2000c101910 */
[----:B------:R-:W-:-:S05]  /*4ad0*/  IADD3.X R35, R35, UR7, RZ, P4, !PT ;  /* 0x0000000723237c10 */ /* 0x000fca000a7fe4ff */
[----:B------:R-:W-:Y:S05]  /*4ae0*/  @!P1 BRA `(.L_x_105) ;  /* 0x0000000000049947 */ /* 0x000fea0003800000 */
[----:B------:R4:W5:Y:S02]  /*4af0*/  LDG.E.LTC128B R18, desc[UR16][R34.64] ;  /* 0x0000001022127981 */ /* 0x000964000c1e1920 */
.L_x_105:
[----:B------:R-:W-:Y:S05]  /*4b00*/  BSYNC B1 ;  /* 0x0000000000017941 */ /* 0x000fea0003800000 */
.L_x_104:
        /* <DEDUP_REMOVED lines=10> */
.L_x_107:
[----:B------:R-:W-:Y:S05]  /*4bb0*/  BSYNC B1 ;  /* 0x0000000000017941 */ /* 0x000fea0003800000 */
.L_x_106:
        /* <DEDUP_REMOVED lines=14> */
.L_x_109:
[----:B------:R-:W-:Y:S05]  /*4ca0*/  BSYNC B1 ;  /* 0x0000000000017941 */ /* 0x000fea0003800000 */
.L_x_108:
        /* <DEDUP_REMOVED lines=11> */
.L_x_111:
[----:B------:R-:W-:Y:S05]  /*4d60*/  BSYNC B1 ;  /* 0x0000000000017941 */ /* 0x000fea0003800000 */
.L_x_110:
        /* <DEDUP_REMOVED lines=11> */
.L_x_113:
[----:B------:R-:W-:Y:S05]  /*4e20*/  BSYNC B1 ;  /* 0x0000000000017941 */ /* 0x000fea0003800000 */
.L_x_112:
        /* <DEDUP_REMOVED lines=10> */
.L_x_115:
[----:B------:R-:W-:Y:S05]  /*4ed0*/  BSYNC B1 ;  /* 0x0000000000017941 */ /* 0x000fea0003800000 */
.L_x_114:
        /* <DEDUP_REMOVED lines=14> */
.L_x_117:
[----:B------:R-:W-:Y:S05]  /*4fc0*/  BSYNC B1 ;  /* 0x0000000000017941 */ /* 0x000fea0003800000 */
.L_x_116:
        /* <DEDUP_REMOVED lines=11> */
.L_x_119:
[----:B------:R-:W-:Y:S05]  /*5080*/  BSYNC B1 ;  /* 0x0000000000017941 */ /* 0x000fea0003800000 */
.L_x_118:
        /* <DEDUP_REMOVED lines=11> */
.L_x_121:
[----:B------:R-:W-:Y:S05]  /*5140*/  BSYNC B1 ;  /* 0x0000000000017941 */ /* 0x000fea0003800000 */
.L_x_120:
        /* <DEDUP_REMOVED lines=10> */
.L_x_123:
[----:B------:R-:W-:Y:S05]  /*51f0*/  BSYNC B1 ;  /* 0x0000000000017941 */ /* 0x000fea0003800000 */
.L_x_122:
        /* <DEDUP_REMOVED lines=14> */
.L_x_125:
[----:B------:R-:W-:Y:S05]  /*52e0*/  BSYNC B1 ;  /* 0x0000000000017941 */ /* 0x000fea0003800000 */
.L_x_124:
        /* <DEDUP_REMOVED lines=11> */
.L_x_127:
[----:B------:R-:W-:Y:S05]  /*53a0*/  BSYNC B1 ;  /* 0x0000000000017941 */ /* 0x000fea0003800000 */
.L_x_126:
        /* <DEDUP_REMOVED lines=11> */
.L_x_129:
[----:B------:R-:W-:Y:S05]  /*5460*/  BSYNC B1 ;  /* 0x0000000000017941 */ /* 0x000fea0003800000 */
.L_x_128:
        /* <DEDUP_REMOVED lines=10> */
.L_x_131:
[----:B------:R-:W-:Y:S05]  /*5510*/  BSYNC B1 ;  /* 0x0000000000017941 */ /* 0x000fea0003800000 */
.L_x_130:
[----:B0-----:R-:W-:Y:S01]  /*5520*/  IADD3 R24, P2, R32, R11, RZ ;  /* 0x0000000b20187210 */ /* 0x001fe20007f5e0ff */
        /* <DEDUP_REMOVED lines=9> */
[----:B------:R-:W-:-:S02]  /*55c0*/  IADD3 R30, P6, R36, R6, RZ ;  /* 0x00000006241e7210 */ /* 0x000fc40007fde0ff */
[----:B------:R-:W-:-:S06]  /*55d0*/  IADD3.X R29, R35, UR10, RZ, P2, !PT ;  /* 0x0000000a231d7c10 */ /* 0x000fcc00097fe4ff */
[----:B------:R-:W-:Y:S05]  /*55e0*/  @!P5 BRA `(.L_x_133) ;  /* 0x000000000004d947 */ /* 0x000fea0003800000 */
[----:B------:R0:W5:Y:S02]  /*55f0*/  LDG.E.LTC128B R18, desc[UR16][R28.64] ;  /* 0x000000101c127981 */ /* 0x000164000c1e1920 */
.L_x_133:
[----:B------:R-:W-:Y:S05]  /*5600*/  BSYNC B1 ;  /* 0x0000000000017941 */ /* 0x000fea0003800000 */
.L_x_132:
[----:B-----5:R-:W-:Y:S01]  /*5610*/  FMUL R16, R18, R13 ;  /* 0x0000000d12107220 */ /* 0x020fe20000400000 */
[----:B------:R-:W-:Y:S01]  /*5620*/  IADD3.X R31, R37, R7, RZ, P6, !PT ;  /* 0x00000007251f7210 */ /* 0x000fe200037fe4ff */
[----:B------:R-:W-:Y:S01]  /*5630*/  BSSY B1, `(.L_x_134) ;  /* 0x0000008000017945 */ /* 0x000fe20003800000 */
[----:B------:R-:W-:Y:S01]  /*5640*/  ISETP.GT.AND P2, PT, R14, RZ, P1 ;  /* 0x000000ff0e00720c */ /* 0x000fe20000f44270 */
[----:B------:R-:W-:Y:S01]  /*5650*/  FFMA R93, R93, R12, R16 ;  /* 0x0000000c5d5d7223 */ /* 0x000fe20000000010 */
[----:B------:R-:W-:-:S04]  /*5660*/  IADD3 R42, P0, R26, UR9, RZ ;  /* 0x000000091a2a7c10 */ /* 0x000fc8000ff1e0ff */
[----:B------:R0:W-:Y:S01]  /*5670*/  @P5 STG.E desc[UR16][R30.64], R93 ;  /* 0x0000005d1e005986 */ /* 0x0001e2000c101910 */
[----:B------:R-:W-:-:S06]  /*5680*/  IADD3.X R43, R27, UR10, RZ, P0, !PT ;  /* 0x0000000a1b2b7c10 */ /* 0x000fcc00087fe4ff */
[----:B------:R-:W-:Y:S05]  /*5690*/  @!P2 BRA `(.L_x_135) ;  /* 0x000000000004a947 */ /* 0x000fea0003800000 */
[----:B------:R0:W5:Y:S02]  /*56a0*/  LDG.E.LTC128B R18, desc[UR16][R42.64] ;  /* 0x000000102a127981 */ /* 0x000164000c1e1920 */
.L_x_135:
[----:B------:R-:W-:Y:S05]  /*56b0*/  BSYNC B1 ;  /* 0x0000000000017941 */ /* 0x000fea0003800000 */
.L_x_134:
[----:B0-----:R-:W-:Y:S01]  /*56c0*/  IADD3 R24, P5, R38, R6, RZ ;  /* 0x0000000626187210 */ /* 0x001fe20007fbe0ff */
[----:B-----5:R-:W-:Y:S01]  /*56d0*/  FMUL R16, R18, R13 ;  /* 0x0000000d12107220 */ /* 0x020fe20000400000 */
[----:B------:R-:W-:Y:S01]  /*56e0*/  ISETP.GT.AND P4, PT, R14, 0x8, P4 ;  /* 0x000000080e00780c */ /* 0x000fe20002784270 */
[----:B------:R-:W-:Y:S01]  /*56f0*/  BSSY B1, `(.L_x_136) ;  /* 0x000000a000017945 */ /* 0x000fe20003800000 */
[----:B--2---:R-:W-:Y:S01]  /*5700*/  IADD3 R32, P6, R34, UR6, RZ ;  /* 0x0000000622207c10 */ /* 0x004fe2000ffde0ff */
[----:B------:R-:W-:Y:S01]  /*5710*/  FFMA R91, R91, R12, R16 ;  /* 0x0000000c5b5b7223 */ /* 0x000fe20000000010 */
[----:B------:R-:W-:Y:S01]  /*5720*/  IMAD.X R25, R39, 0x1, R7, P5 ;  /* 0x0000000127197824 */ /* 0x000fe200028e0607 */
[----:B------:R-:W-:Y:S02]  /*5730*/  ISETP.GT.AND P0, PT, R9, 0x78, PT ;  /* 0x000000780900780c */ /* 0x000fe40003f04270 */
[----:B---3--:R-:W-:Y:S02]  /*5740*/  IADD3 R40, P5, R36, R11, RZ ;  /* 0x0000000b24287210 */ /* 0x008fe40007fbe0ff */
[----:B------:R0:W-:Y:S01]  /*5750*/  @P2 STG.E desc[UR16][R24.64], R91 ;  /* 0x0000005b18002986 */ /* 0x0001e2000c101910 */
[----:B------:R-:W-:-:S03]  /*5760*/  IADD3.X R33, R35, UR7, RZ, P6, !PT ;  /* 0x0000000723217c10 */ /* 0x000fc6000b7fe4ff */
[----:B------:R-:W-:Y:S07]  /*5770*/  @!P4 BRA `(.L_x_137) ;  /* 0x000000000004c947 */ /* 0x000fee0003800000 */
[----:B------:R2:W5:Y:S02]  /*5780*/  LDG.E.LTC128B R18, desc[UR16][R32.64] ;  /* 0x0000001020127981 */ /* 0x000564000c1e1920 */
.L_x_137:
[----:B------:R-:W-:Y:S05]  /*5790*/  BSYNC B1 ;  /* 0x0000000000017941 */ /* 0x000fea0003800000 */
.L_x_136:
[----:B-----5:R-:W-:Y:S01]  /*57a0*/  FMUL R16, R18, R13 ;  /* 0x0000000d12107220 */ /* 0x020fe20000400000 */
[----:B------:R-:W-:Y:S01]  /*57b0*/  IMAD.X R41, R37, 0x1, R10, P5 ;  /* 0x0000000125297824 */ /* 0x000fe200028e060a */
[----:B------:R-:W-:Y:S01]  /*57c0*/  ISETP.GT.AND P1, PT, R14, 0x8, P1 ;  /* 0x000000080e00780c */ /* 0x000fe20000f24270 */
[----:B------:R-:W-:Y:S01]  /*57d0*/  BSSY B1, `(.L_x_138) ;  /* 0x0000008000017945 */ /* 0x000fe20003800000 */
[----:B------:R-:W-:Y:S01]  /*57e0*/  FFMA R89, R89, R12, R16 ;  /* 0x0000000c59597223 */ /* 0x000fe20000000010 */
[----:B-1----:R-:W-:Y:S02]  /*57f0*/  IADD3 R26, P5, R26, UR6, RZ ;  /* 0x000000061a1a7c10 */ /* 0x002fe4000ffbe0ff */
[----:B------:R-:W-:Y:S02]  /*5800*/  ISETP.GT.AND P2, PT, R9, 0x79, PT ;  /* 0x000000790900780c */ /* 0x000fe40003f44270 */
[----:B------:R1:W-:Y:S01]  /*5810*/  @P4 STG.E desc[UR16][R40.64], R89 ;  /* 0x0000005928004986 */ /* 0x0003e2000c101910 */
[----:B------:R-:W-:-:S05]  /*5820*/  IADD3.X R27, R27, UR7, RZ, P5, !PT ;  /* 0x000000071b1b7c10 */ /* 0x000fca000affe4ff */
[----:B------:R-:W-:Y:S05]  /*5830*/  @!P1 BRA `(.L_x_139) ;  /* 0x0000000000049947 */ /* 0x000fea0003800000 */
[----:B------:R3:W5:Y:S02]  /*5840*/  LDG.E.LTC128B R18, desc[UR16][R26.64] ;  /* 0x000000101a127981 */ /* 0x000764000c1e1920 */
.L_x_139:
[----:B------:R-:W-:Y:S05]  /*5850*/  BSYNC B1 ;  /* 0x0000000000017941 */ /* 0x000fea0003800000 */
.L_x_138:
[----:B---3--:R-:W-:Y:S01]  /*5860*/  IADD3 R26, P6, R38, R11, RZ ;  /* 0x0000000b261a7210 */ /* 0x008fe20007fde0ff */
[----:B-----5:R-:W-:Y:S01]  /*5870*/  FMUL R16, R18, R13 ;  /* 0x0000000d12107220 */ /* 0x020fe20000400000 */
[----:B------:R-:W-:Y:S01]  /*5880*/  ISETP.GT.AND P4, PT, R14, RZ, P0 ;  /* 0x000000ff0e00720c */ /* 0x000fe20000784270 */
[----:B------:R-:W-:Y:S01]  /*5890*/  BSSY B1, `(.L_x_140) ;  /* 0x0000009000017945 */ /* 0x000fe20003800000 */
[----:B--2---:R-:W-:Y:S01]  /*58a0*/  IADD3 R32, P5, R30, R6, RZ ;  /* 0x000000061e207210 */ /* 0x004fe20007fbe0ff */
[----:B------:R-:W-:Y:S02]  /*58b0*/  IMAD.X R27, R39, 0x1, R10, P6 ;  /* 0x00000001271b7824 */ /* 0x000fe400030e060a */
[----:B------:R-:W-:-:S05]  /*58c0*/  FFMA R23, R23, R12, R16 ;  /* 0x0000000c17177223 */ /* 0x000fca0000000010 */
[----:B------:R2:W-:Y:S03]  /*58d0*/  @P1 STG.E desc[UR16][R26.64], R23 ;  /* 0x000000171a001986 */ /* 0x0005e6000c101910 */
[----:B------:R-:W-:Y:S05]  /*58e0*/  @!P4 BRA `(.L_x_141) ;  /* 0x00000000000cc947 */ /* 0x000fea0003800000 */
[----:B------:R-:W-:-:S04]  /*58f0*/  IADD3 R22, P1, R28, UR9, RZ ;  /* 0x000000091c167c10 */ /* 0x000fc8000ff3e0ff */
[----:B--2---:R-:W-:-:S05]  /*5900*/  IADD3.X R23, R29, UR10, RZ, P1, !PT ;  /* 0x0000000a1d177c10 */ /* 0x004fca0008ffe4ff */
[----:B------:R3:W5:Y:S04]  /*5910*/  LDG.E.LTC128B R18, desc[UR16][R22.64] ;  /* 0x0000001016127981 */ /* 0x000768000c1e1920 */
.L_x_141:
[----:B------:R-:W-:Y:S05]  /*5920*/  BSYNC B1 ;  /* 0x0000000000017941 */ /* 0x000fea0003800000 */
.L_x_140:
[----:B-----5:R-:W-:Y:S01]  /*5930*/  FMUL R16, R18, R13 ;  /* 0x0000000d12107220 */ /* 0x020fe20000400000 */
[----:B------:R-:W-:Y:S01]  /*5940*/  IMAD.X R33, R31, 0x1, R7, P5 ;  /* 0x000000011f217824 */ /* 0x000fe200028e0607 */
[----:B------:R-:W-:Y:S01]  /*5950*/  ISETP.GT.AND P1, PT, R14, RZ, P2 ;  /* 0x000000ff0e00720c */ /* 0x000fe20001724270 */
[----:B------:R-:W-:Y:S01]  /*5960*/  BSSY B1, `(.L_x_142) ;  /* 0x0000009000017945 */ /* 0x000fe20003800000 */
[----:B------:R-:W-:Y:S01]  /*5970*/  FFMA R9, R21, R12, R16 ;  /* 0x0000000c15097223 */ /* 0x000fe20000000010 */
[----:B------:R-:W-:Y:S01]  /*5980*/  IADD3 R20, P6, R42, UR9, RZ ;  /* 0x000000092a147c10 */ /* 0x000fe2000ffde0ff */
[----:B------:R-:W-:Y:S01]  /*5990*/  IMAD.MOV.U32 R16, RZ, RZ, R18 ;  /* 0x000000ffff107224 */ /* 0x000fe200078e0012 */
[----:B------:R-:W-:Y:S02]  /*59a0*/  IADD3 R6, P5, R24, R6, RZ ;  /* 0x0000000618067210 */ /* 0x000fe40007fbe0ff */
[----:B------:R0:W-:Y:S01]  /*59b0*/  @P4 STG.E desc[UR16][R32.64], R9 ;  /* 0x0000000920004986 */ /* 0x0001e2000c101910 */
[----:B------:R-:W-:-:S05]  /*59c0*/  IADD3.X R21, R43, UR10, RZ, P6, !PT ;  /* 0x0000000a2b157c10 */ /* 0x000fca000b7fe4ff */
[----:B------:R-:W-:Y:S05]  /*59d0*/  @!P1 BRA `(.L_x_143) ;  /* 0x0000000000049947 */ /* 0x000fea0003800000 */
[----:B------:R0:W5:Y:S02]  /*59e0*/  LDG.E.LTC128B R16, desc[UR16][R20.64] ;  /* 0x0000001014107981 */ /* 0x000164000c1e1920 */
.L_x_143:
[----:B------:R-:W-:Y:S05]  /*59f0*/  BSYNC B1 ;  /* 0x0000000000017941 */ /* 0x000fea0003800000 */
.L_x_142:
[----:B-----5:R-:W-:Y:S01]  /*5a00*/  FMUL R18, R16, R13 ;  /* 0x0000000d10127220 */ /* 0x020fe20000400000 */
[----:B------:R-:W-:Y:S01]  /*5a10*/  IMAD.X R7, R25, 0x1, R7, P5 ;  /* 0x0000000119077824 */ /* 0x000fe200028e0607 */
[----:B------:R-:W-:Y:S01]  /*5a20*/  ISETP.GT.AND P0, PT, R14, 0x8, P0 ;  /* 0x000000080e00780c */ /* 0x000fe20000704270 */
[----:B------:R-:W-:Y:S01]  /*5a30*/  BSSY B1, `(.L_x_144) ;  /* 0x0000008000017945 */ /* 0x000fe20003800000 */
[----:B0-----:R-:W-:Y:S01]  /*5a40*/  FFMA R9, R19, R12, R18 ;  /* 0x0000000c13097223 */ /* 0x001fe20000000012 */
[----:B------:R-:W-:Y:S02]  /*5a50*/  IADD3 R18, P4, R28, UR6, RZ ;  /* 0x000000061c127c10 */ /* 0x000fe4000ff9e0ff */
[----:B------:R-:W-:Y:S02]  /*5a60*/  IADD3 R20, P5, R30, R11, RZ ;  /* 0x0000000b1e147210 */ /* 0x000fe40007fbe0ff */
[----:B------:R0:W-:Y:S01]  /*5a70*/  @P1 STG.E desc[UR16][R6.64], R9 ;  /* 0x0000000906001986 */ /* 0x0001e2000c101910 */
[----:B------:R-:W-:-:S05]  /*5a80*/  IADD3.X R19, R29, UR7, RZ, P4, !PT ;  /* 0x000000071d137c10 */ /* 0x000fca000a7fe4ff */
[----:B------:R-:W-:Y:S05]  /*5a90*/  @!P0 BRA `(.L_x_145) ;  /* 0x0000000000048947 */ /* 0x000fea0003800000 */
[----:B------:R0:W5:Y:S02]  /*5aa0*/  LDG.E.LTC128B R16, desc[UR16][R18.64] ;  /* 0x0000001012107981 */ /* 0x000164000c1e1920 */
.L_x_145:
[----:B------:R-:W-:Y:S05]  /*5ab0*/  BSYNC B1 ;  /* 0x0000000000017941 */ /* 0x000fea0003800000 */
.L_x_144:
[----:B------:R-:W-:Y:S01]  /*5ac0*/  ISETP.GT.AND P2, PT, R14, 0x8, P2 ;  /* 0x000000080e00780c */ /* 0x000fe20001744270 */
[----:B0----5:R-:W-:Y:S01]  /*5ad0*/  FMUL R6, R16, R13 ;  /* 0x0000000d10067220 */ /* 0x021fe20000400000 */
[----:B------:R-:W-:Y:S01]  /*5ae0*/  IMAD.X R21, R31, 0x1, R10, P5 ;  /* 0x000000011f157824 */ /* 0x000fe200028e060a */
[----:B------:R-:W-:Y:S02]  /*5af0*/  BSSY B1, `(.L_x_146) ;  /* 0x0000007000017945 */ /* 0x000fe40003800000 */
[----:B------:R-:W-:-:S05]  /*5b00*/  FFMA R17, R17, R12, R6 ;  /* 0x0000000c11117223 */ /* 0x000fca0000000006 */
[----:B------:R0:W-:Y:S01]  /*5b10*/  @P0 STG.E desc[UR16][R20.64], R17 ;  /* 0x0000001114000986 */ /* 0x0001e2000c101910 */
[----:B------:R-:W-:-:S04]  /*5b20*/  IADD3 R6, P0, R42, UR6, RZ ;  /* 0x000000062a067c10 */ /* 0x000fc8000ff1e0ff */
[----:B------:R-:W-:Y:S01]  /*5b30*/  IADD3.X R7, R43, UR7, RZ, P0, !PT ;  /* 0x000000072b077c10 */ /* 0x000fe200087fe4ff */
[----:B------:R-:W-:Y:S08]  /*5b40*/  @!P2 BRA `(.L_x_147) ;  /* 0x000000000004a947 */ /* 0x000ff00003800000 */
[----:B------:R0:W5:Y:S02]  /*5b50*/  LDG.E.LTC128B R16, desc[UR16][R6.64] ;  /* 0x0000001006107981 */ /* 0x000164000c1e1920 */
.L_x_147:
[----:B------:R-:W-:Y:S05]  /*5b60*/  BSYNC B1 ;  /* 0x0000000000017941 */ /* 0x000fea0003800000 */
.L_x_146:
[----:B------:R-:W-:Y:S05]  /*5b70*/  @!P2 BRA `(.L_x_148) ;  /* 0x000000140094a947 */ /* 0x000fea0003800000 */
[----:B0-----:R-:W-:Y:S01]  /*5b80*/  IADD3 R6, P0, R24, R11, RZ ;  /* 0x0000000b18067210 */ /* 0x001fe20007f1e0ff */
[----:B-----5:R-:W-:-:S04]  /*5b90*/  FMUL R16, R16, R13 ;  /* 0x0000000d10107220 */ /* 0x020fc80000400000 */
[----:B------:R-:W-:Y:S02]  /*5ba0*/  IMAD.X R7, R25, 0x1, R10, P0 ;  /* 0x0000000119077824 */ /* 0x000fe400000e060a */
[----:B------:R-:W-:-:S05]  /*5bb0*/  FFMA R15, R15, R12, R16 ;  /* 0x0000000c0f0f7223 */ /* 0x000fca0000000010 */
[----:B------:R0:W-:Y:S01]  /*5bc0*/  STG.E desc[UR16][R6.64], R15 ;  /* 0x0000000f06007986 */ /* 0x0001e2000c101910 */
[----:B------:R-:W-:Y:S05]  /*5bd0*/  BRA `(.L_x_148) ;  /* 0x00000014007c7947 */ /* 0x000fea0003800000 */
.L_x_25:
[----:B------:R-:W-:Y:S01]  /*5be0*/  ULDC.64 UR6, c[0x0][0x6c0] ;  /* 0x0001b00000067ab9 */ /* 0x000fe20000000a00 */
[----:B------:R-:W-:Y:S01]  /*5bf0*/  ISETP.GT.AND P2, PT, R9, 0x1, PT ;  /* 0x000000010900780c */ /* 0x000fe20003f44270 */
[-C--:B--2---:R-:W-:Y:S01]  /*5c00*/  FMUL R193, R193, R12.reuse ;  /* 0x0000000cc1c17220 */ /* 0x084fe20000400000 */
[----:B------:R-:W-:Y:S01]  /*5c10*/  LEA R10, P1, R34, UR6, 0x2 ;  /* 0x00000006220a7c11 */ /* 0x000fe2000f8210ff */
[-C--:B------:R-:W-:Y:S01]  /*5c20*/  FMUL R7, R16, R12.reuse ;  /* 0x0000000c10077220 */ /* 0x080fe20000400000 */
[----:B------:R-:W-:Y:S01]  /*5c30*/  ISETP.GT.AND P4, PT, R14, RZ, P2 ;  /* 0x000000ff0e00720c */ /* 0x000fe20001784270 */
[-C--:B------:R-:W-:Y:S01]  /*5c40*/  FMUL R195, R195, R12.reuse ;  /* 0x0000000cc3c37220 */ /* 0x080fe20000400000 */
[----:B------:R-:W-:Y:S01]  /*5c50*/  LEA.HI.X R11, R34, UR7, R43, 0x2, P1 ;  /* 0x00000007220b7c11 */ /* 0x000fe200088f142b */
[-C--:B------:R-:W-:Y:S01]  /*5c60*/  FMUL R197, R197, R12.reuse ;  /* 0x0000000cc5c57220 */ /* 0x080fe20000400000 */
[----:B------:R-:W-:Y:S01]  /*5c70*/  ISETP.GT.AND P1, PT, R14, 0x8, P0 ;  /* 0x000000080e00780c */ /* 0x000fe20000724270 */
[----:B------:R-:W-:Y:S01]  /*5c80*/  FMUL R37, R20, R12 ;  /* 0x0000000c14257220 */ /* 0x000fe20000400000 */
[C-C-:B------:R-:W-:Y:S01]  /*5c90*/  SHF.L.U64.HI R6, R26.reuse, 0x5, R27.reuse ;  /* 0x000000051a067819 */ /* 0x140fe2000001021b */
[----:B------:R-:W-:Y:S01]  /*5ca0*/  @P5 STG.E desc[UR16][R10.64], R193 ;  /* 0x000000c10a005986 */ /* 0x000fe2000c101910 */
[C---:B------:R-:W-:Y:S01]  /*5cb0*/  LEA R24, P5, R26.reuse, R10, 0x2 ;  /* 0x0000000a1a187211 */ /* 0x040fe200078a10ff */
[-C--:B------:R-:W-:Y:S01]  /*5cc0*/  FMUL R199, R199, R12.reuse ;  /* 0x0000000cc7c77220 */ /* 0x080fe20000400000 */
[----:B------:R-:W-:Y:S01]  /*5cd0*/  ISETP.GT.AND P0, PT, R9, 0x8, PT ;  /* 0x000000080900780c */ /* 0x000fe20003f04270 */
[-C--:B------:R-:W-:Y:S01]  /*5ce0*/  FMUL R191, R191, R12.reuse ;  /* 0x0000000cbfbf7220 */ /* 0x080fe20000400000 */
[C---:B------:R-:W-:Y:S01]  /*5cf0*/  LEA.HI.X R25, R26.reuse, R11, R27, 0x2, P5 ;  /* 0x0000000b1a197211 */ /* 0x040fe200028f141b */
[----:B------:R-:W-:Y:S01]  /*5d00*/  IMAD.SHL.U32 R26, R26, 0x20, RZ ;  /* 0x000000201a1a7824 */ /* 0x000fe200078e00ff */
[----:B------:R-:W-:Y:S01]  /*5d10*/  ISETP.GT.AND P2, PT, R14, 0x8, P2 ;  /* 0x000000080e00780c */ /* 0x000fe20001744270 */
[----:B------:R-:W-:Y:S01]  /*5d20*/  FMUL R27, R18, R12 ;  /* 0x0000000c121b7220 */ /* 0x000fe20000400000 */
[----:B------:R-:W-:Y:S01]  /*5d30*/  ISETP.GT.AND P5, PT, R14, RZ, P0 ;  /* 0x000000ff0e00720c */ /* 0x000fe200007a4270 */
[----:B------:R0:W-:Y:S01]  /*5d40*/  @P4 STG.E desc[UR16][R24.64], R7 ;  /* 0x0000000718004986 */ /* 0x0001e2000c101910 */
[C---:B------:R-:W-:Y:S01]  /*5d50*/  IADD3 R28, P4, R26.reuse, R10, RZ ;  /* 0x0000000a1a1c7210 */ /* 0x040fe20007f9e0ff */
[----:B------:R-:W-:Y:S01]  /*5d60*/  FMUL R189, R189, R12 ;  /* 0x0000000cbdbd7220 */ /* 0x000fe20000400000 */
[----:B------:R-:W-:Y:S01]  /*5d70*/  IADD3 R30, P6, R26, R24, RZ ;  /* 0x000000181a1e7210 */ /* 0x000fe20007fde0ff */
[----:B------:R1:W-:Y:S01]  /*5d80*/  @P1 STG.E desc[UR16][R10.64+0x20], R195 ;  /* 0x000020c30a001986 */ /* 0x0003e2000c101910 */
[----:B------:R-:W-:Y:S01]  /*5d90*/  ISETP.GT.AND P1, PT, R9, 0x9, PT ;  /* 0x000000090900780c */ /* 0x000fe20003f24270 */
[----:B------:R-:W-:Y:S01]  /*5da0*/  IMAD.X R29, R6, 0x1, R11, P4 ;  /* 0x00000001061d7824 */ /* 0x000fe200020e060b */
[----:B------:R-:W-:Y:S01]  /*5db0*/  ISETP.GT.AND P0, PT, R14, 0x8, P0 ;  /* 0x000000080e00780c */ /* 0x000fe20000704270 */
[----:B------:R-:W-:Y:S01]  /*5dc0*/  IMAD.X R31, R6, 0x1, R25, P6 ;  /* 0x00000001061f7824 */ /* 0x000fe200030e0619 */
[C---:B------:R-:W-:Y:S01]  /*5dd0*/  ISETP.GT.AND P4, PT, R14.reuse, RZ, P1 ;  /* 0x000000ff0e00720c */ /* 0x040fe20000f84270 */
[----:B------:R2:W-:Y:S01]  /*5de0*/  @P2 STG.E desc[UR16][R24.64+0x20], R27 ;  /* 0x0000201b18002986 */ /* 0x0005e2000c101910 */
[----:B------:R-:W-:Y:S01]  /*5df0*/  ISETP.GT.AND P1, PT, R14, 0x8, P1 ;  /* 0x000000080e00780c */ /* 0x000fe20000f24270 */
[----:B------:R-:W-:Y:S01]  /*5e00*/  FMUL R187, R187, R12 ;  /* 0x0000000cbbbb7220 */ /* 0x000fe20000400000 */
[C---:B0-----:R-:W-:Y:S01]  /*5e10*/  IADD3 R7, P2, R26.reuse, 0x20, RZ ;  /* 0x000000201a077810 */ /* 0x041fe20007f5e0ff */
[----:B------:R0:W-:Y:S01]  /*5e20*/  @P5 STG.E desc[UR16][R28.64], R197 ;  /* 0x000000c51c005986 */ /* 0x0001e2000c101910 */
[----:B------:R-:W-:Y:S01]  /*5e30*/  IADD3 R34, P6, R26, R28, RZ ;  /* 0x0000001c1a227210 */ /* 0x000fe20007fde0ff */
[----:B------:R-:W-:Y:S01]  /*5e40*/  FMUL R185, R185, R12 ;  /* 0x0000000cb9b97220 */ /* 0x000fe20000400000 */
[----:B------:R-:W-:Y:S01]  /*5e50*/  IADD3 R32, P5, R7, R10, RZ ;  /* 0x0000000a07207210 */ /* 0x000fe20007fbe0ff */
[----:B-1----:R-:W-:Y:S01]  /*5e60*/  IMAD.X R10, RZ, RZ, R6, P2 ;  /* 0x000000ffff0a7224 */ /* 0x002fe200010e0606 */
[----:B------:R-:W-:Y:S01]  /*5e70*/  ISETP.GT.AND P2, PT, R9, 0x10, PT ;  /* 0x000000100900780c */ /* 0x000fe20003f44270 */
[----:B------:R-:W-:-:S02]  /*5e80*/  IMAD.X R35, R6, 0x1, R29, P6 ;  /* 0x0000000106237824 */ /* 0x000fc400030e061d */
[----:B------:R-:W-:Y:S01]  /*5e90*/  FMUL R183, R183, R12 ;  /* 0x0000000cb7b77220 */ /* 0x000fe20000400000 */
[----:B------:R-:W-:Y:S01]  /*5ea0*/  IMAD.X R33, R10, 0x1, R11, P5 ;  /* 0x000000010a217824 */ /* 0x000fe200028e060b */
[----:B------:R1:W-:Y:S01]  /*5eb0*/  @P4 STG.E desc[UR16][R30.64], R37 ;  /* 0x000000251e004986 */ /* 0x0003e2000c101910 */
[----:B--2---:R-:W-:Y:S01]  /*5ec0*/  IADD3 R24, P4, R7, R24, RZ ;  /* 0x0000001807187210 */ /* 0x004fe20007f9e0ff */
[-C--:B------:R-:W-:Y:S01]  /*5ed0*/  FMUL R181, R181, R12.reuse ;  /* 0x0000000cb5b57220 */ /* 0x080fe20000400000 */
[----:B------:R-:W-:Y:S01]  /*5ee0*/  ISETP.GT.AND P5, PT, R14, RZ, P2 ;  /* 0x000000ff0e00720c */ /* 0x000fe200017a4270 */
[----:B------:R-:W-:Y:S01]  /*5ef0*/  @P0 STG.E desc[UR16][R32.64], R199 ;  /* 0x000000c720000986 */ /* 0x000fe2000c101910 */
[----:B------:R-:W-:Y:S01]  /*5f00*/  ISETP.GT.AND P0, PT, R9, 0x11, PT ;  /* 0x000000110900780c */ /* 0x000fe20003f04270 */
[----:B------:R-:W-:Y:S02]  /*5f10*/  IMAD.X R25, R10, 0x1, R25, P4 ;  /* 0x000000010a197824 */ /* 0x000fe400020e0619 */
[-C--:B------:R-:W-:Y:S01]  /*5f20*/  FMUL R177, R177, R12.reuse ;  /* 0x0000000cb1b17220 */ /* 0x080fe20000400000 */
[-C--:B------:R-:W-:Y:S01]  /*5f30*/  FMUL R179, R179, R12.reuse ;  /* 0x0000000cb3b37220 */ /* 0x080fe20000400000 */
[C---:B------:R-:W-:Y:S01]  /*5f40*/  ISETP.GT.AND P4, PT, R14.reuse, RZ, P0 ;  /* 0x000000ff0e00720c */ /* 0x040fe20000784270 */
[-C--:B------:R-:W-:Y:S01]  /*5f50*/  FMUL R173, R173, R12.reuse ;  /* 0x0000000cadad7220 */ /* 0x080fe20000400000 */
[----:B------:R2:W-:Y:S01]  /*5f60*/  @P1 STG.E desc[UR16][R24.64], R191 ;  /* 0x000000bf18001986 */ /* 0x0005e2000c101910 */
[----:B------:R-:W-:Y:S01]  /*5f70*/  ISETP.GT.AND P1, PT, R14, 0x8, P2 ;  /* 0x000000080e00780c */ /* 0x000fe20001724270 */
[----:B------:R-:W-:Y:S01]  /*5f80*/  FMUL R175, R175, R12 ;  /* 0x0000000cafaf7220 */ /* 0x000fe20000400000 */
[----:B------:R-:W-:Y:S01]  /*5f90*/  IADD3 R36, P2, R26, R30, RZ ;  /* 0x0000001e1a247210 */ /* 0x000fe20007f5e0ff */
[----:B------:R-:W-:Y:S01]  /*5fa0*/  FMUL R171, R171, R12 ;  /* 0x0000000cabab7220 */ /* 0x000fe20000400000 */
[----:B------:R-:W-:Y:S01]  /*5fb0*/  @P5 STG.E desc[UR16][R34.64], R189 ;  /* 0x000000bd22005986 */ /* 0x000fe2000c101910 */
[----:B0-----:R-:W-:Y:S01]  /*5fc0*/  IADD3 R28, P5, R7, R28, RZ ;  /* 0x0000001c071c7210 */ /* 0x001fe20007fbe0ff */
[-C--:B------:R-:W-:Y:S01]  /*5fd0*/  FMUL R169, R169, R12.reuse ;  /* 0x0000000ca9a97220 */ /* 0x080fe20000400000 */
[----:B-1----:R-:W-:Y:S01]  /*5fe0*/  IMAD.X R37, R6, 0x1, R31, P2 ;  /* 0x0000000106257824 */ /* 0x002fe200010e061f */
[----:B------:R-:W-:Y:S01]  /*5ff0*/  ISETP.GT.AND P0, PT, R14, 0x8, P0 ;  /* 0x000000080e00780c */ /* 0x000fe20000704270 */
[----:B------:R-:W-:Y:S01]  /*6000*/  FMUL R167, R167, R12 ;  /* 0x0000000ca7a77220 */ /* 0x000fe20000400000 */
[----:B------:R-:W-:Y:S01]  /*6010*/  ISETP.GT.AND P2, PT, R9, 0x18, PT ;  /* 0x000000180900780c */ /* 0x000fe20003f44270 */
[----:B------:R-:W-:Y:S01]  /*6020*/  IMAD.X R29, R10, 0x1, R29, P5 ;  /* 0x000000010a1d7824 */ /* 0x000fe200028e061d */
[----:B------:R-:W-:Y:S01]  /*6030*/  @P4 STG.E desc[UR16][R36.64], R187 ;  /* 0x000000bb24004986 */ /* 0x000fe2000c101910 */
[----:B--2---:R-:W-:Y:S01]  /*6040*/  IADD3 R24, P4, R7, R30, RZ ;  /* 0x0000001e07187210 */ /* 0x004fe20007f9e0ff */
[----:B------:R-:W-:Y:S01]  /*6050*/  FMUL R165, R165, R12 ;  /* 0x0000000ca5a57220 */ /* 0x000fe20000400000 */
[----:B------:R-:W-:Y:S01]  /*6060*/  ISETP.GT.AND P5, PT, R14, RZ, P2 ;  /* 0x000000ff0e00720c */ /* 0x000fe200017a4270 */
[----:B------:R0:W-:Y:S01]  /*6070*/  @P1 STG.E desc[UR16][R28.64], R185 ;  /* 0x000000b91c001986 */ /* 0x0001e2000c101910 */
[----:B------:R-:W-:Y:S01]  /*6080*/  ISETP.GT.AND P1, PT, R9, 0x19, PT ;  /* 0x000000190900780c */ /* 0x000fe20003f24270 */
[----:B------:R-:W-:Y:S01]  /*6090*/  IMAD.X R25, R10, 0x1, R31, P4 ;  /* 0x000000010a197824 */ /* 0x000fe200020e061f */
[----:B------:R-:W-:Y:S01]  /*60a0*/  IADD3 R30, P6, R26, R34, RZ ;  /* 0x000000221a1e7210 */ /* 0x000fe20007fde0ff */
[-C--:B------:R-:W-:Y:S01]  /*60b0*/  FMUL R163, R163, R12.reuse ;  /* 0x0000000ca3a37220 */ /* 0x080fe20000400000 */
[----:B------:R-:W-:Y:S01]  /*60c0*/  ISETP.GT.AND P4, PT, R14, RZ, P1 ;  /* 0x000000ff0e00720c */ /* 0x000fe20000f84270 */
[-C--:B------:R-:W-:Y:S01]  /*60d0*/  FMUL R161, R161, R12.reuse ;  /* 0x0000000ca1a17220 */ /* 0x080fe20000400000 */
[----:B------:R1:W-:Y:S01]  /*60e0*/  @P0 STG.E desc[UR16][R24.64], R183 ;  /* 0x000000b718000986 */ /* 0x0003e2000c101910 */
[----:B------:R-:W-:Y:S01]  /*60f0*/  IMAD.X R31, R6, 0x1, R35, P6 ;  /* 0x00000001061f7824 */ /* 0x000fe200030e0623 */
[----:B------:R-:W-:Y:S01]  /*6100*/  ISETP.GT.AND P0, PT, R14, 0x8, P2 ;  /* 0x000000080e00780c */ /* 0x000fe20001704270 */
[----:B------:R-:W-:Y:S01]  /*6110*/  FMUL R159, R159, R12 ;  /* 0x0000000c9f9f7220 */ /* 0x000fe20000400000 */
[----:B------:R-:W-:Y:S01]  /*6120*/  IADD3 R32, P2, R26, R36, RZ ;  /* 0x000000241a207210 */ /* 0x000fe20007f5e0ff */
[----:B------:R-:W-:Y:S01]  /*6130*/  FMUL R157, R157, R12 ;  /* 0x0000000c9d9d7220 */ /* 0x000fe20000400000 */
[----:B------:R-:W-:Y:S01]  /*6140*/  @P5 STG.E desc[UR16][R30.64], R181 ;  /* 0x000000b51e005986 */ /* 0x000fe2000c101910 */
[----:B0-----:R-:W-:Y:S01]  /*6150*/  IADD3 R28, P5, R7, R34, RZ ;  /* 0x00000022071c7210 */ /* 0x001fe20007fbe0ff */
[-C--:B------:R-:W-:Y:S01]  /*6160*/  FMUL R155, R155, R12.reuse ;  /* 0x0000000c9b9b7220 */ /* 0x080fe20000400000 */
[----:B------:R-:W-:Y:S01]  /*6170*/  IMAD.X R33, R6, 0x1, R37, P2 ;  /* 0x0000000106217824 */ /* 0x000fe200010e0625 */
[----:B------:R-:W-:Y:S01]  /*6180*/  ISETP.GT.AND P1, PT, R14, 0x8, P1 ;  /* 0x000000080e00780c */ /* 0x000fe20000f24270 */
[----:B------:R-:W-:Y:S01]  /*6190*/  FMUL R153, R153, R12 ;  /* 0x0000000c99997220 */ /* 0x000fe20000400000 */
[----:B------:R-:W-:Y:S01]  /*61a0*/  ISETP.GT.AND P2, PT, R9, 0x20, PT ;  /* 0x000000200900780c */ /* 0x000fe20003f44270 */
[----:B------:R-:W-:Y:S01]  /*61b0*/  IMAD.X R29, R10, 0x1, R35, P5 ;  /* 0x000000010a1d7824 */ /* 0x000fe200028e0623 */
[----:B------:R-:W-:Y:S01]  /*61c0*/  @P4 STG.E desc[UR16][R32.64], R177 ;  /* 0x000000b120004986 */ /* 0x000fe2000c101910 */
[----:B-1----:R-:W-:Y:S01]  /*61d0*/  IADD3 R24, P4, R7, R36, RZ ;  /* 0x0000002407187210 */ /* 0x002fe20007f9e0ff */
        /* <DEDUP_REMOVED lines=44> */
[----:B------:R-:W-:Y:S01]  /*64a0*/  ISETP.GT.AND P2, PT, R9, 0x30, PT ;  /* 0x000000300900780c */ /* 0x000fe20003f44270 */
[-C--:B------:R-:W-:Y:S01]  /*64b0*/  FMUL R125, R125, R12.reuse ;  /* 0x0000000c7d7d7220 */ /* 0x080fe20000400000 */
[----:B------:R-:W-:Y:S01]  /*64c0*/  ISETP.GT.AND P1, PT, R14, 0x8, P1 ;  /* 0x000000080e00780c */ /* 0x000fe20000f24270 */
[----:B------:R-:W-:Y:S01]  /*64d0*/  IMAD.X R29, R10, 0x1, R35, P5 ;  /* 0x000000010a1d7824 */ /* 0x000fe200028e0623 */
[----:B------:R-:W-:Y:S01]  /*64e0*/  @P4 STG.E desc[UR16][R32.64], R163 ;  /* 0x000000a320004986 */ /* 0x000fe2000c101910 */
[----:B------:R-:W-:Y:S01]  /*64f0*/  ISETP.GT.AND P5, PT, R14, RZ, P2 ;  /* 0x000000ff0e00720c */ /* 0x000fe200017a4270 */
[----:B------:R-:W-:Y:S01]  /*6500*/  FMUL R123, R123, R12 ;  /* 0x0000000c7b7b7220 */ /* 0x000fe20000400000 */
[----:B-1----:R-:W-:Y:S01]  /*6510*/  IADD3 R24, P4, R7, R36, RZ ;  /* 0x0000002407187210 */ /* 0x002fe20007f9e0ff */
[----:B------:R0:W-:Y:S01]  /*6520*/  @P0 STG.E desc[UR16][R28.64], R161 ;  /* 0x000000a11c000986 */ /* 0x0001e2000c101910 */
[----:B------:R-:W-:Y:S01]  /*6530*/  IADD3 R34, P6, R26, R30, RZ ;  /* 0x0000001e1a227210 */ /* 0x000fe20007fde0ff */
[-C--:B------:R-:W-:Y:S01]  /*6540*/  FMUL R121, R121, R12.reuse ;  /* 0x0000000c79797220 */ /* 0x080fe20000400000 */
[----:B------:R-:W-:Y:S01]  /*6550*/  ISETP.GT.AND P0, PT, R9, 0x31, PT ;  /* 0x000000310900780c */ /* 0x000fe20003f04270 */
[----:B------:R-:W-:Y:S01]  /*6560*/  IMAD.X R25, R10, 0x1, R37, P4 ;  /* 0x000000010a197824 */ /* 0x000fe200020e0625 */
[----:B------:R-:W-:Y:S01]  /*6570*/  ISETP.GT.AND P2, PT, R14, 0x8, P2 ;  /* 0x000000080e00780c */ /* 0x000fe20001744270 */
[----:B------:R-:W-:Y:S01]  /*6580*/  IMAD.X R35, R6, 0x1, R31, P6 ;  /* 0x0000000106237824 */ /* 0x000fe200030e061f */
[----:B------:R-:W-:Y:S01]  /*6590*/  ISETP.GT.AND P4, PT, R14, RZ, P0 ;  /* 0x000000ff0e00720c */ /* 0x000fe20000784270 */
[----:B------:R-:W-:Y:S01]  /*65a0*/  FMUL R119, R119, R12 ;  /* 0x0000000c77777220 */ /* 0x000fe20000400000 */
[----:B------:R1:W-:Y:S01]  /*65b0*/  @P1 STG.E desc[UR16][R24.64], R159 ;  /* 0x0000009f18001986 */ /* 0x0003e2000c101910 */
[----:B------:R-:W-:Y:S01]  /*65c0*/  IADD3 R36, P1, R26, R32, RZ ;  /* 0x000000201a247210 */ /* 0x000fe20007f3e0ff */
[----:B------:R-:W-:Y:S01]  /*65d0*/  FMUL R117, R117, R12 ;  /* 0x0000000c75757220 */ /* 0x000fe20000400000 */
[----:B------:R-:W-:Y:S01]  /*65e0*/  ISETP.GT.AND P0, PT, R14, 0x8, P0 ;  /* 0x000000080e00780c */ /* 0x000fe20000704270 */
[----:B------:R-:W-:Y:S01]  /*65f0*/  @P5 STG.E desc[UR16][R34.64], R157 ;  /* 0x0000009d22005986 */ /* 0x000fe2000c101910 */
[----:B0-----:R-:W-:Y:S01]  /*6600*/  IADD3 R28, P5, R7, R30, RZ ;  /* 0x0000001e071c7210 */ /* 0x001fe20007fbe0ff */
[----:B------:R-:W-:Y:S01]  /*6610*/  IMAD.X R37, R6, 0x1, R33, P1 ;  /* 0x0000000106257824 */ /* 0x000fe200008e0621 */
[----:B------:R-:W-:Y:S01]  /*6620*/  ISETP.GT.AND P1, PT, R9, 0x38, PT ;  /* 0x000000380900780c */ /* 0x000fe20003f24270 */
[----:B------:R-:W-:Y:S01]  /*6630*/  FMUL R115, R115, R12 ;  /* 0x0000000c73737220 */ /* 0x000fe20000400000 */
[----:B------:R-:W-:Y:S01]  /*6640*/  IADD3 R30, P6, R26, R34, RZ ;  /* 0x000000221a1e7210 */ /* 0x000fe20007fde0ff */
[----:B------:R-:W-:Y:S01]  /*6650*/  IMAD.X R29, R10, 0x1, R31, P5 ;  /* 0x000000010a1d7824 */ /* 0x000fe200028e061f */
[----:B------:R-:W-:Y:S01]  /*6660*/  @P4 STG.E desc[UR16][R36.64], R155 ;  /* 0x0000009b24004986 */ /* 0x000fe2000c101910 */
[----:B-1----:R-:W-:Y:S01]  /*6670*/  IADD3 R24, P5, R7, R32, RZ ;  /* 0x0000002007187210 */ /* 0x002fe20007fbe0ff */
[-C--:B------:R-:W-:Y:S01]  /*6680*/  FMUL R113, R113, R12.reuse ;  /* 0x0000000c71717220 */ /* 0x080fe20000400000 */
[----:B------:R-:W-:Y:S01]  /*6690*/  ISETP.GT.AND P4, PT, R14, RZ, P1 ;  /* 0x000000ff0e00720c */ /* 0x000fe20000f84270 */
[----:B------:R0:W-:Y:S01]  /*66a0*/  @P2 STG.E desc[UR16][R28.64], R153 ;  /* 0x000000991c002986 */ /* 0x0001e2000c101910 */
        /* <DEDUP_REMOVED lines=8> */
[-C--:B------:R-:W-:Y:S01]  /*6730*/  FMUL R109, R109, R12.reuse ;  /* 0x0000000c6d6d7220 */ /* 0x080fe20000400000 */
[----:B------:R-:W-:Y:S01]  /*6740*/  ISETP.GT.AND P2, PT, R14, 0x8, P2 ;  /* 0x000000080e00780c */ /* 0x000fe20001744270 */
[----:B------:R-:W-:Y:S01]  /*6750*/  FMUL R107, R107, R12 ;  /* 0x0000000c6b6b7220 */ /* 0x000fe20000400000 */
        /* <DEDUP_REMOVED lines=65> */
[----:B------:R-:W-:-:S02]  /*6b70*/  IADD3 R36, P0, R26, R32, RZ ;  /* 0x000000201a247210 */ /* 0x000fc40007f1e0ff */
[----:B------:R-:W-:Y:S02]  /*6b80*/  ISETP.GT.AND P2, PT, R14, 0x8, P2 ;  /* 0x000000080e00780c */ /* 0x000fe40001744270 */
[----:B------:R-:W-:Y:S01]  /*6b90*/  @P4 STG.E desc[UR16][R34.64], R125 ;  /* 0x0000007d22004986 */ /* 0x000fe2000c101910 */
[----:B0-----:R-:W-:Y:S01]  /*6ba0*/  IADD3 R28, P4, R7, R30, RZ ;  /* 0x0000001e071c7210 */ /* 0x001fe20007f9e0ff */
[----:B------:R-:W-:Y:S01]  /*6bb0*/  IMAD.X R37, R6, 0x1, R33, P0 ;  /* 0x0000000106257824 */ /* 0x000fe200000e0621 */
[----:B------:R-:W-:Y:S02]  /*6bc0*/  ISETP.GT.AND P0, PT, R9, 0x58, PT ;  /* 0x000000580900780c */ /* 0x000fe40003f04270 */
[----:B------:R-:W-:Y:S01]  /*6bd0*/  IADD3 R30, P6, R26, R34, RZ ;  /* 0x000000221a1e7210 */ /* 0x000fe20007fde0ff */
[----:B------:R-:W-:Y:S01]  /*6be0*/  IMAD.X R29, R10, 0x1, R31, P4 ;  /* 0x000000010a1d7824 */ /* 0x000fe200020e061f */
[----:B------:R-:W-:Y:S01]  /*6bf0*/  @P5 STG.E desc[UR16][R36.64], R123 ;  /* 0x0000007b24005986 */ /* 0x000fe2000c101910 */
[----:B-1----:R-:W-:-:S02]  /*6c00*/  IADD3 R24, P5, R7, R32, RZ ;  /* 0x0000002007187210 */ /* 0x002fc40007fbe0ff */
[----:B------:R-:W-:Y:S01]  /*6c10*/  ISETP.GT.AND P4, PT, R14, RZ, P0 ;  /* 0x000000ff0e00720c */ /* 0x000fe20000784270 */
[----:B------:R0:W-:Y:S01]  /*6c20*/  @P1 STG.E desc[UR16][R28.64], R121 ;  /* 0x000000791c001986 */ /* 0x0001e2000c101910 */
[----:B------:R-:W-:Y:S01]  /*6c30*/  ISETP.GT.AND P1, PT, R9, 0x59, PT ;  /* 0x000000590900780c */ /* 0x000fe20003f24270 */
[----:B------:R-:W-:Y:S01]  /*6c40*/  IMAD.X R25, R10, 0x1, R33, P5 ;  /* 0x000000010a197824 */ /* 0x000fe200028e0621 */
[----:B------:R-:W-:Y:S01]  /*6c50*/  ISETP.GT.AND P0, PT, R14, 0x8, P0 ;  /* 0x000000080e00780c */ /* 0x000fe20000704270 */
[----:B------:R-:W-:Y:S01]  /*6c60*/  IMAD.X R31, R6, 0x1, R35, P6 ;  /* 0x00000001061f7824 */ /* 0x000fe200030e0623 */
[----:B------:R-:W-:Y:S02]  /*6c70*/  ISETP.GT.AND P5, PT, R14, RZ, P1 ;  /* 0x000000ff0e00720c */ /* 0x000fe40000fa4270 */
[----:B------:R1:W-:Y:S01]  /*6c80*/  @P2 STG.E desc[UR16][R24.64], R119 ;  /* 0x0000007718002986 */ /* 0x0003e2000c101910 */
[----:B------:R-:W-:Y:S02]  /*6c90*/  IADD3 R32, P2, R26, R36, RZ ;  /* 0x000000241a207210 */ /* 0x000fe40007f5e0ff */
[----:B------:R-:W-:-:S02]  /*6ca0*/  ISETP.GT.AND P1, PT, R14, 0x8, P1 ;  /* 0x000000080e00780c */ /* 0x000fc40000f24270 */
[----:B------:R-:W-:Y:S01]  /*6cb0*/  @P4 STG.E desc[UR16][R30.64], R117 ;  /* 0x000000751e004986 */ /* 0x000fe2000c101910 */
[----:B0-----:R-:W-:Y:S01]  /*6cc0*/  IADD3 R28, P4, R7, R34, RZ ;  /* 0x00000022071c7210 */ /* 0x001fe20007f9e0ff */
[----:B------:R-:W-:Y:S01]  /*6cd0*/  IMAD.X R33, R6, 0x1, R37, P2 ;  /* 0x0000000106217824 */ /* 0x000fe200010e0625 */
[----:B------:R-:W-:Y:S02]  /*6ce0*/  ISETP.GT.AND P2, PT, R9, 0x60, PT ;  /* 0x000000600900780c */ /* 0x000fe40003f44270 */
[----:B------:R-:W-:Y:S01]  /*6cf0*/  IADD3 R34, P6, R26, R30, RZ ;  /* 0x0000001e1a227210 */ /* 0x000fe20007fde0ff */
[----:B------:R-:W-:Y:S01]  /*6d00*/  IMAD.X R29, R10, 0x1, R35, P4 ;  /* 0x000000010a1d7824 */ /* 0x000fe200020e0623 */
[----:B------:R-:W-:Y:S01]  /*6d10*/  @P5 STG.E desc[UR16][R32.64], R115 ;  /* 0x0000007320005986 */ /* 0x000fe2000c101910 */
[----:B-1----:R-:W-:Y:S02]  /*6d20*/  IADD3 R24, P5, R7, R36, RZ ;  /* 0x0000002407187210 */ /* 0x002fe40007fbe0ff */
[----:B------:R-:W-:Y:S01]  /*6d30*/  ISETP.GT.AND P4, PT, R14, RZ, P2 ;  /* 0x000000ff0e00720c */ /* 0x000fe20001784270 */
[----:B------:R0:W-:Y:S01]  /*6d40*/  @P0 STG.E desc[UR16][R28.64], R113 ;  /* 0x000000711c000986 */ /* 0x0001e2000c101910 */
[----:B------:R-:W-:Y:S01]  /*6d50*/  ISETP.GT.AND P0, PT, R9, 0x61, PT ;  /* 0x000000610900780c */ /* 0x000fe20003f04270 */
[----:B------:R-:W-:Y:S01]  /*6d60*/  IMAD.X R25, R10, 0x1, R37, P5 ;  /* 0x000000010a197824 */ /* 0x000fe200028e0625 */
[----:B------:R-:W-:Y:S01]  /*6d70*/  ISETP.GT.AND P2, PT, R14, 0x8, P2 ;  /* 0x000000080e00780c */ /* 0x000fe20001744270 */
[----:B------:R-:W-:Y:S01]  /*6d80*/  IMAD.X R35, R6, 0x1, R31, P6 ;  /* 0x0000000106237824 */ /* 0x000fe200030e061f */
[----:B------:R-:W-:-:S02]  /*6d90*/  ISETP.GT.AND P5, PT, R14, RZ, P0 ;  /* 0x000000ff0e00720c */ /* 0x000fc400007a4270 */
[----:B------:R1:W-:Y:S01]  /*6da0*/  @P1 STG.E desc[UR16][R24.64], R111 ;  /* 0x0000006f18001986 */ /* 0x0003e2000c101910 */
[----:B------:R-:W-:Y:S02]  /*6db0*/  IADD3 R36, P1, R26, R32, RZ ;  /* 0x000000201a247210 */ /* 0x000fe40007f3e0ff */
        /* <DEDUP_REMOVED lines=8> */
[----:B------:R-:W-:-:S02]  /*6e40*/  ISETP.GT.AND P4, PT, R14, RZ, P1 ;  /* 0x000000ff0e00720c */ /* 0x000fc40000f84270 */
[----:B-1----:R-:W-:Y:S01]  /*6e50*/  IADD3 R24, P5, R7, R32, RZ ;  /* 0x0000002007187210 */ /* 0x002fe20007fbe0ff */
[----:B------:R0:W-:Y:S01]  /*6e60*/  @P2 STG.E desc[UR16][R28.64], R105 ;  /* 0x000000691c002986 */ /* 0x0001e2000c101910 */
[----:B------:R-:W-:Y:S01]  /*6e70*/  ISETP.GT.AND P2, PT, R9, 0x69, PT ;  /* 0x000000690900780c */ /* 0x000fe20003f44270 */
[----:B------:R-:W-:Y:S01]  /*6e80*/  IMAD.X R31, R6, 0x1, R35, P6 ;  /* 0x00000001061f7824 */ /* 0x000fe200030e0623 */
[----:B------:R-:W-:Y:S01]  /*6e90*/  ISETP.GT.AND P1, PT, R14, 0x8, P1 ;  /* 0x000000080e00780c */ /* 0x000fe20000f24270 */
[----:B------:R-:W-:Y:S01]  /*6ea0*/  IMAD.X R25, R10, 0x1, R33, P5 ;  /* 0x000000010a197824 */ /* 0x000fe200028e0621 */
[C---:B------:R-:W-:Y:S02]  /*6eb0*/  ISETP.GT.AND P5, PT, R14.reuse, RZ, P2 ;  /* 0x000000ff0e00720c */ /* 0x040fe400017a4270 */
[----:B------:R-:W-:Y:S02]  /*6ec0*/  ISETP.GT.AND P2, PT, R14, 0x8, P2 ;  /* 0x000000080e00780c */ /* 0x000fe40001744270 */
[----:B------:R1:W-:Y:S01]  /*6ed0*/  @P0 STG.E desc[UR16][R24.64], R103 ;  /* 0x0000006718000986 */ /* 0x0003e2000c101910 */
[----:B------:R-:W-:-:S03]  /*6ee0*/  IADD3 R32, P0, R26, R36, RZ ;  /* 0x000000241a207210 */ /* 0x000fc60007f1e0ff */
        /* <DEDUP_REMOVED lines=11> */
[----:B------:R-:W-:-:S02]  /*6fa0*/  IMAD.X R25, R10, 0x1, R37, P5 ;  /* 0x000000010a197824 */ /* 0x000fc400028e0625 */
[----:B------:R-:W-:Y:S01]  /*6fb0*/  IMAD.X R35, R6, 0x1, R31, P6 ;  /* 0x0000000106237824 */ /* 0x000fe200030e061f */
[C---:B------:R-:W-:Y:S02]  /*6fc0*/  ISETP.GT.AND P5, PT, R14.reuse, RZ, P1 ;  /* 0x000000ff0e00720c */ /* 0x040fe40000fa4270 */
[----:B------:R-:W-:Y:S01]  /*6fd0*/  ISETP.GT.AND P6, PT, R14, 0x8, P0 ;  /* 0x000000080e00780c */ /* 0x000fe200007c4270 */
[----:B------:R1:W-:Y:S01]  /*6fe0*/  @P2 STG.E desc[UR16][R24.64], R95 ;  /* 0x0000005f18002986 */ /* 0x0003e2000c101910 */
[----:B------:R-:W-:Y:S02]  /*6ff0*/  IADD3 R36, P0, R26, R32, RZ ;  /* 0x000000201a247210 */ /* 0x000fe40007f1e0ff */
[----:B------:R-:W-:Y:S01]  /*7000*/  ISETP.GT.AND P1, PT, R14, 0x8, P1 ;  /* 0x000000080e00780c */ /* 0x000fe20000f24270 */
[----:B------:R2:W-:Y:S01]  /*7010*/  @P4 STG.E desc[UR16][R34.64], R93 ;  /* 0x0000005d22004986 */ /* 0x0005e2000c101910 */
[----:B0-----:R-:W-:Y:S01]  /*7020*/  IADD3 R28, P2, R7, R30, RZ ;  /* 0x0000001e071c7210 */ /* 0x001fe20007f5e0ff */
[----:B------:R-:W-:Y:S01]  /*7030*/  IMAD.X R37, R6, 0x1, R33, P0 ;  /* 0x0000000106257824 */ /* 0x000fe200000e0621 */
[----:B------:R-:W-:-:S03]  /*7040*/  ISETP.GT.AND P0, PT, R9, 0x79, PT ;  /* 0x000000790900780c */ /* 0x000fc60003f04270 */
[----:B------:R-:W-:Y:S01]  /*7050*/  IMAD.X R29, R10, 0x1, R31, P2 ;  /* 0x000000010a1d7824 */ /* 0x000fe200010e061f */
[----:B------:R2:W-:Y:S01]  /*7060*/  @P5 STG.E desc[UR16][R36.64], R91 ;  /* 0x0000005b24005986 */ /* 0x0005e2000c101910 */
[----:B-1----:R-:W-:Y:S02]  /*7070*/  IADD3 R24, P4, R7, R32, RZ ;  /* 0x0000002007187210 */ /* 0x002fe40007f9e0ff */
[----:B------:R-:W-:Y:S01]  /*7080*/  ISETP.GT.AND P2, PT, R9, 0x78, PT ;  /* 0x000000780900780c */ /* 0x000fe20003f44270 */
[----:B------:R2:W-:Y:S01]  /*7090*/  @P6 STG.E desc[UR16][R28.64], R89 ;  /* 0x000000591c006986 */ /* 0x0005e2000c101910 */
[----:B------:R-:W-:Y:S01]  /*70a0*/  IADD3 R30, P6, R26, R34, RZ ;  /* 0x000000221a1e7210 */ /* 0x000fe20007fde0ff */
[----:B------:R-:W-:Y:S01]  /*70b0*/  IMAD.X R25, R10, 0x1, R33, P4 ;  /* 0x000000010a197824 */ /* 0x000fe200020e0621 */
[----:B------:R-:W-:Y:S02]  /*70c0*/  IADD3 R26, P4, R26, R36, RZ ;  /* 0x000000241a1a7210 */ /* 0x000fe40007f9e0ff */
[----:B------:R-:W-:Y:S01]  /*70d0*/  IADD3 R32, P5, R7, R34, RZ ;  /* 0x0000002207207210 */ /* 0x000fe20007fbe0ff */
[----:B------:R-:W-:Y:S01]  /*70e0*/  IMAD.X R31, R6, 0x1, R35, P6 ;  /* 0x00000001061f7824 */ /* 0x000fe200030e0623 */
[----:B------:R-:W-:Y:S01]  /*70f0*/  ISETP.GT.AND P6, PT, R14, RZ, P2 ;  /* 0x000000ff0e00720c */ /* 0x000fe200017c4270 */
[----:B------:R-:W-:Y:S01]  /*7100*/  IMAD.X R27, R6, 0x1, R37, P4 ;  /* 0x00000001061b7824 */ /* 0x000fe200020e0625 */
[----:B------:R-:W-:Y:S01]  /*7110*/  ISETP.GT.AND P4, PT, R14, RZ, P0 ;  /* 0x000000ff0e00720c */ /* 0x000fe20000784270 */
[----:B------:R-:W-:Y:S01]  /*7120*/  IMAD.X R33, R10, 0x1, R35, P5 ;  /* 0x000000010a217824 */ /* 0x000fe200028e0623 */
[----:B------:R-:W-:-:S02]  /*7130*/  ISETP.GT.AND P2, PT, R14, 0x8, P2 ;  /* 0x000000080e00780c */ /* 0x000fc40001744270 */
[----:B------:R-:W-:Y:S02]  /*7140*/  ISETP.GT.AND P0, PT, R14, 0x8, P0 ;  /* 0x000000080e00780c */ /* 0x000fe40000704270 */
[----:B------:R-:W-:Y:S01]  /*7150*/  IADD3 R22, P5, R7, R36, RZ ;  /* 0x0000002407167210 */ /* 0x000fe20007fbe0ff */
[----:B------:R-:W-:-:S04]  /*7160*/  FMUL R7, R23, R12 ;  /* 0x0000000c17077220 */ /* 0x000fc80000400000 */
[----:B------:R-:W-:Y:S01]  /*7170*/  IMAD.X R23, R10, 0x1, R37, P5 ;  /* 0x000000010a177824 */ /* 0x000fe200028e0625 */
[----:B------:R2:W-:Y:S04]  /*7180*/  @P1 STG.E desc[UR16][R24.64], R7 ;  /* 0x0000000718001986 */ /* 0x0005e8000c101910 */
[----:B------:R2:W-:Y:S04]  /*7190*/  @P6 STG.E desc[UR16][R30.64], R21 ;  /* 0x000000151e006986 */ /* 0x0005e8000c101910 */
[----:B------:R2:W-:Y:S04]  /*71a0*/  @P4 STG.E desc[UR16][R26.64], R19 ;  /* 0x000000131a004986 */ /* 0x0005e8000c101910 */
[----:B------:R2:W-:Y:S04]  /*71b0*/  @P2 STG.E desc[UR16][R32.64], R17 ;  /* 0x0000001120002986 */ /* 0x0005e8000c101910 */
[----:B------:R2:W-:Y:S02]  /*71c0*/  @P0 STG.E desc[UR16][R22.64], R15 ;  /* 0x0000000f16000986 */ /* 0x0005e4000c101910 */
.L_x_148:
[----:B------:R-:W-:Y:S05]  /*71d0*/  BSYNC B0 ;  /* 0x0000000000007941 */ /* 0x000fea0003800000 */
.L_x_24:
[----:B------:R-:W-:Y:S01]  /*71e0*/  ULDC UR6, c[0x0][0xc] ;  /* 0x0000030000067ab9 */ /* 0x000fe20000000800 */
[----:B------:R-:W-:Y:S01]  /*71f0*/  ULDC UR7, c[0x0][0x10] ;  /* 0x0000040000077ab9 */ /* 0x000fe20000000800 */
[----:B0-2---:R-:W0:Y:S01]  /*7200*/  LDC R7, c[0x0][0x14] ;  /* 0x00000500ff077b82 */ /* 0x005e220000000800 */
[----:B------:R-:W-:Y:S01]  /*7210*/  UIMAD.WIDE.U32 UR6, UR6, UR7, URZ ;  /* 0x00000007060672a5 */ /* 0x000fe2000f8e003f */
[----:B------:R-:W-:Y:S01]  /*7220*/  PRMT R6, RZ, 0x7610, R6 ;  /* 0x00007610ff067816 */ /* 0x000fe20000000006 */
[----:B------:R-:W-:Y:S02]  /*7230*/  IMAD.MOV.U32 R10, RZ, RZ, -0x1 ;  /* 0xffffffffff0a7424 */ /* 0x000fe400078e00ff */
[----:B------:R-:W-:Y:S02]  /*7240*/  IMAD.MOV.U32 R11, RZ, RZ, -0x1 ;  /* 0xffffffffff0b7424 */ /* 0x000fe400078e00ff */
[----:B0-----:R-:W-:-:S04]  /*7250*/  IMAD.WIDE.U32 R2, R7, UR6, R2 ;  /* 0x0000000607027c25 */ /* 0x001fc8000f8e0002 */
[----:B------:R-:W-:Y:S01]  /*7260*/  IMAD R7, R7, UR7, RZ ;  /* 0x0000000707077c24 */ /* 0x000fe2000f8e02ff */
[----:B------:R-:W-:Y:S02]  /*7270*/  ULDC.64 UR6, c[0x0][0x750] ;  /* 0x0001d40000067ab9 */ /* 0x000fe40000000a00 */
[----:B------:R-:W-:Y:S01]  /*7280*/  ISETP.GE.U32.AND P0, PT, R2, UR6, PT ;  /* 0x0000000602007c0c */ /* 0x000fe2000bf06070 */
[----:B------:R-:W-:-:S05]  /*7290*/  IMAD.IADD R3, R3, 0x1, R7 ;  /* 0x0000000103037824 */ /* 0x000fca00078e0207 */
[----:B------:R-:W-:-:S13]  /*72a0*/  ISETP.GE.U32.AND.EX P0, PT, R3, UR7, PT, P0 ;  /* 0x0000000703007c0c */ /* 0x000fda000bf06100 */
[----:B------:R-:W-:Y:S05]  /*72b0*/  @P0 BRA `(.L_x_149) ;  /* 0x0000000400640947 */ /* 0x000fea0003800000 */
[----:B------:R-:W0:Y:S01]  /*72c0*/  S2R R20, SR_CTAID.X ;  /* 0x0000000000147919 */ /* 0x000e220000002500 */
[----:B------:R-:W2:Y:S01]  /*72d0*/  LDC.64 R14, c[0x0][0x728] ;  /* 0x0001ca00ff0e7b82 */ /* 0x000ea20000000a00 */
[----:B------:R-:W-:Y:S01]  /*72e0*/  ULDC UR6, c[0x0][0x150] ;  /* 0x0000540000067ab9 */ /* 0x000fe20000000800 */
[----:B------:R-:W-:Y:S01]  /*72f0*/  IMAD.MOV.U32 R10, RZ, RZ, R2 ;  /* 0x000000ffff0a7224 */ /* 0x000fe200078e0002 */
[----:B---3--:R-:W3:Y:S01]  /*7300*/  S2R R22, SR_CTAID.Y ;  /* 0x0000000000167919 */ /* 0x008ee20000002600 */
[----:B------:R-:W-:-:S04]  /*7310*/  IMAD.MOV.U32 R11, RZ, RZ, R3 ;  /* 0x000000ffff0b7224 */ /* 0x000fc800078e0003 */
[----:B------:R-:W1:Y:S08]  /*7320*/  LDC R23, c[0x0][0x144] ;  /* 0x00005100ff177b82 */ /* 0x000e700000000800 */
[----:B-----5:R-:W1:Y:S08]  /*7330*/  LDC R16, c[0x0][0x730] ;  /* 0x0001cc00ff107b82 */ /* 0x020e700000000800 */
[----:B------:R-:W1:Y:S01]  /*7340*/  LDC.64 R18, c[0x0][0x720] ;  /* 0x0001c800ff127b82 */ /* 0x000e620000000a00 */
[----:B--2---:R-:W-:-:S04]  /*7350*/  ISETP.NE.U32.AND P0, PT, R14, RZ, PT ;  /* 0x000000ff0e00720c */ /* 0x004fc80003f05070 */
[----:B------:R-:W-:Y:S02]  /*7360*/  ISETP.NE.AND.EX P0, PT, R15, RZ, PT, P0 ;  /* 0x000000ff0f00720c */ /* 0x000fe40003f05300 */
[----:B0-----:R-:W-:-:S05]  /*7370*/  I2FP.F32.U32 R6, R20 ;  /* 0x0000001400067245 */ /* 0x001fca0000201000 */
[----:B------:R-:W-:-:S04]  /*7380*/  FMUL R6, R6, UR6 ;  /* 0x0000000606067c20 */ /* 0x000fc80008400000 */
[----:B------:R0:W2:Y:S02]  /*7390*/  F2I.U32.TRUNC.NTZ R21, R6 ;  /* 0x0000000600157305 */ /* 0x0000a4000020f000 */
[----:B---3--:R-:W-:Y:S05]  /*73a0*/  @!P0 BRA `(.L_x_150) ;  /* 0x0000000000288947 */ /* 0x008fea0003800000 */
[----:B------:R-:W3:Y:S02]  /*73b0*/  LDC R7, c[0x0][0x734] ;  /* 0x0001cd00ff077b82 */ /* 0x000ee40000000800 */
[----:B---3--:R-:W-:-:S05]  /*73c0*/  IADD3 R11, P0, R2, R7, RZ ;  /* 0x00000007020b7210 */ /* 0x008fca0007f1e0ff */
[----:B------:R-:W-:-:S04]  /*73d0*/  IMAD.X R17, RZ, RZ, R3, P0 ;  /* 0x000000ffff117224 */ /* 0x000fc800000e0603 */
[----:B0-----:R-:W-:-:S04]  /*73e0*/  IMAD.WIDE.U32 R6, R17, R14, RZ ;  /* 0x0000000e11067225 */ /* 0x001fc800078e00ff */
[----:B------:R-:W-:-:S04]  /*73f0*/  IMAD.WIDE.U32 R8, P0, R11, R15, R6 ;  /* 0x0000000f0b087225 */ /* 0x000fc80007800006 */
[----:B------:R-:W-:-:S04]  /*7400*/  IMAD.WIDE.U32 R6, R11, R14, RZ ;  /* 0x0000000e0b067225 */ /* 0x000fc800078e00ff */
[----:B------:R-:W-:Y:S01]  /*7410*/  IMAD.X R11, RZ, RZ, RZ, P0 ;  /* 0x000000ffff0b7224 */ /* 0x000fe200000e06ff */
[----:B------:R-:W-:Y:S01]  /*7420*/  IADD3 RZ, P0, R7, R8, RZ ;  /* 0x0000000807ff7210 */ /* 0x000fe20007f1e0ff */
[----:B------:R-:W-:-:S04]  /*7430*/  IMAD.MOV.U32 R10, RZ, RZ, R9 ;  /* 0x000000ffff0a7224 */ /* 0x000fc800078e0009 */
[----:B------:R-:W-:-:S08]  /*7440*/  IMAD.WIDE.U32.X R10, R17, R15, R10, P0 ;  /* 0x0000000f110a7225 */ /* 0x000fd000000e040a */
.L_x_150:
[----:B------:R-:W3:Y:S01]  /*7450*/  LDC.64 R28, c[0x0][0x740] ;  /* 0x0001d000ff1c7b82 */ /* 0x000ee20000000a00 */
[-C--:B-1----:R-:W-:Y:S01]  /*7460*/  SHF.R.U64 R17, R10, R16.reuse, R11 ;  /* 0x000000100a117219 */ /* 0x082fe2000000120b */
[----:B--2---:R-:W-:Y:S01]  /*7470*/  IMAD.MOV R21, RZ, RZ, -R21 ;  /* 0x000000ffff157224 */ /* 0x004fe200078e0a15 */
[----:B0-----:R-:W-:Y:S01]  /*7480*/  SHF.R.U32.HI R6, RZ, R16, R11 ;  /* 0x00000010ff067219 */ /* 0x001fe2000001160b */
[----:B------:R-:W-:Y:S01]  /*7490*/  ULDC UR6, c[0x0][0x154] ;  /* 0x0000550000067ab9 */ /* 0x000fe20000000800 */
[----:B------:R-:W-:Y:S01]  /*74a0*/  IADD3 R9, P0, RZ, -R17, RZ ;  /* 0x80000011ff097210 */ /* 0x000fe20007f1e0ff */
[----:B------:R-:W-:Y:S02]  /*74b0*/  IMAD R23, R23, R21, R20 ;  /* 0x0000001517177224 */ /* 0x000fe400078e0214 */
[----:B------:R-:W0:Y:S01]  /*74c0*/  LDC R10, c[0x0][0x718] ;  /* 0x0001c600ff0a7b82 */ /* 0x000e220000000800 */
[----:B------:R-:W-:Y:S02]  /*74d0*/  IMAD.MOV.U32 R11, RZ, RZ, 0x1 ;  /* 0x00000001ff0b7424 */ /* 0x000fe400078e00ff */
[----:B------:R-:W-:-:S04]  /*74e0*/  IMAD.X R7, RZ, RZ, ~R6, P0 ;  /* 0x000000ffff077224 */ /* 0x000fc800000e0e06 */
[-C--:B------:R-:W-:Y:S01]  /*74f0*/  IMAD R8, R7, R18.reuse, RZ ;  /* 0x0000001207087224 */ /* 0x080fe200078e02ff */
[----:B------:R-:W1:Y:S01]  /*7500*/  LDC R24, c[0x0][0x708] ;  /* 0x0001c200ff187b82 */ /* 0x000e620000000800 */
[----:B------:R-:W-:-:S04]  /*7510*/  IMAD.WIDE.U32 R6, R9, R18, R2 ;  /* 0x0000001209067225 */ /* 0x000fc800078e0002 */
[----:B------:R-:W-:Y:S01]  /*7520*/  IMAD R9, R9, R19, R8 ;  /* 0x0000001309097224 */ /* 0x000fe200078e0208 */
[----:B------:R-:W-:Y:S02]  /*7530*/  I2FP.F32.U32 R8, R22 ;  /* 0x0000001600087245 */ /* 0x000fe40000201000 */
[----:B------:R-:W2:Y:S01]  /*7540*/  LDC R26, c[0x0][0x758] ;  /* 0x0001d600ff1a7b82 */ /* 0x000ea20000000800 */
[----:B------:R-:W-:Y:S01]  /*7550*/  IMAD.IADD R7, R7, 0x1, R9 ;  /* 0x0000000107077824 */ /* 0x000fe200078e0209 */
[----:B---3--:R-:W-:Y:S01]  /*7560*/  ISETP.NE.U32.AND P0, PT, R28, RZ, PT ;  /* 0x000000ff1c00720c */ /* 0x008fe20003f05070 */
[----:B------:R-:W-:Y:S01]  /*7570*/  FMUL R8, R8, UR6 ;  /* 0x0000000608087c20 */ /* 0x000fe20008400000 */
[----:B------:R-:W-:Y:S02]  /*7580*/  IMAD.MOV.U32 R9, RZ, RZ, -0x1 ;  /* 0xffffffffff097424 */ /* 0x000fe400078e00ff */
[----:B------:R-:W-:Y:S01]  /*7590*/  ISETP.NE.AND.EX P0, PT, R29, RZ, PT, P0 ;  /* 0x000000ff1d00720c */ /* 0x000fe20003f05300 */
[----:B------:R3:W2:Y:S01]  /*75a0*/  F2I.U32.TRUNC.NTZ R19, R8 ;  /* 0x0000000800137305 */ /* 0x0006a2000020f000 */
[----:B------:R-:W3:Y:S01]  /*75b0*/  LDC R21, c[0x0][0x148] ;  /* 0x00005200ff157b82 */ /* 0x000ee20000000800 */
[----:B0-----:R-:W-:-:S02]  /*75c0*/  SHF.R.U64 R16, R6, R10, R7 ;  /* 0x0000000a06107219 */ /* 0x001fc40000001207 */
[----:B------:R-:W-:-:S05]  /*75d0*/  SHF.R.U32.HI R7, RZ, R10, R7 ;  /* 0x0000000aff077219 */ /* 0x000fca0000011607 */
[----:B------:R-:W0:Y:S01]  /*75e0*/  LDC R20, c[0x0][0x700] ;  /* 0x0001c000ff147b82 */ /* 0x000e220000000800 */
[-CC-:B-1----:R-:W-:Y:S02]  /*75f0*/  SHF.R.U64 R14, R16, R24.reuse, R7.reuse ;  /* 0x00000018100e7219 */ /* 0x182fe40000001207 */
[----:B------:R-:W-:-:S05]  /*7600*/  SHF.R.U32.HI R7, RZ, R24, R7 ;  /* 0x00000018ff077219 */ /* 0x000fca0000011607 */
[----:B------:R-:W1:Y:S01]  /*7610*/  LDC R27, c[0x0][0x748] ;  /* 0x0001d200ff1b7b82 */ /* 0x000e620000000800 */
[-CC-:B--2---:R-:W-:Y:S02]  /*7620*/  SHF.R.U64 R18, R14, R26.reuse, R7.reuse ;  /* 0x0000001a0e127219 */ /* 0x184fe40000001207 */
[-C--:B------:R-:W-:Y:S02]  /*7630*/  SHF.L.U32 R9, R9, R26.reuse, RZ ;  /* 0x0000001a09097219 */ /* 0x080fe400000006ff */
[-C--:B------:R-:W-:Y:S01]  /*7640*/  SHF.R.U32.HI R7, RZ, R26.reuse, R7 ;  /* 0x0000001aff077219 */ /* 0x080fe20000011607 */
[----:B------:R-:W-:Y:S01]  /*7650*/  IMAD.MOV.U32 R6, RZ, RZ, R18 ;  /* 0x000000ffff067224 */ /* 0x000fe200078e0012 */
[----:B------:R-:W-:Y:S01]  /*7660*/  SHF.L.U32 R26, R11, R26, RZ ;  /* 0x0000001a0b1a7219 */ /* 0x000fe200000006ff */
[----:B------:R-:W2:Y:S01]  /*7670*/  LDC R30, c[0x0][0x738] ;  /* 0x0001ce00ff1e7b82 */ /* 0x000ea20000000800 */
[----:B------:R-:W-:-:S07]  /*7680*/  LOP3.LUT R25, RZ, R9, RZ, 0x33, !PT ;  /* 0x00000009ff197212 */ /* 0x000fce00078e33ff */
[----:B------:R-:W0:Y:S01]  /*7690*/  LDC R31, c[0x0][0x710] ;  /* 0x0001c400ff1f7b82 */ /* 0x000e220000000800 */
[----:B------:R-:W-:Y:S05]  /*76a0*/  @!P0 BRA `(.L_x_151) ;  /* 0x0000000000288947 */ /* 0x000fea0003800000 */
[----:B------:R-:W5:Y:S02]  /*76b0*/  LDC R11, c[0x0][0x74c] ;  /* 0x0001d300ff0b7b82 */ /* 0x000f640000000800 */
[----:B-----5:R-:W-:-:S05]  /*76c0*/  IADD3 R11, P0, R18, R11, RZ ;  /* 0x0000000b120b7210 */ /* 0x020fca0007f1e0ff */
[----:B------:R-:W-:-:S04]  /*76d0*/  IMAD.X R15, RZ, RZ, R7, P0 ;  /* 0x000000ffff0f7224 */ /* 0x000fc800000e0607 */
[----:B------:R-:W-:-:S04]  /*76e0*/  IMAD.WIDE.U32 R6, R15, R28, RZ ;  /* 0x0000001c0f067225 */ /* 0x000fc800078e00ff */
[----:B---3--:R-:W-:-:S04]  /*76f0*/  IMAD.WIDE.U32 R8, P0, R11, R29, R6 ;  /* 0x0000001d0b087225 */ /* 0x008fc80007800006 */
[----:B------:R-:W-:-:S04]  /*7700*/  IMAD.WIDE.U32 R6, R11, R28, RZ ;  /* 0x0000001c0b067225 */ /* 0x000fc800078e00ff */
[----:B------:R-:W-:Y:S01]  /*7710*/  IMAD.X R11, RZ, RZ, RZ, P0 ;  /* 0x000000ffff0b7224 */ /* 0x000fe200000e06ff */
[----:B------:R-:W-:Y:S01]  /*7720*/  IADD3 RZ, P0, R7, R8, RZ ;  /* 0x0000000807ff7210 */ /* 0x000fe20007f1e0ff */
[----:B------:R-:W-:-:S04]  /*7730*/  IMAD.MOV.U32 R10, RZ, RZ, R9 ;  /* 0x000000ffff0a7224 */ /* 0x000fc800078e0009 */
[----:B------:R-:W-:-:S08]  /*7740*/  IMAD.WIDE.U32.X R6, R15, R29, R10, P0 ;  /* 0x0000001d0f067225 */ /* 0x000fd000000e040a */
.L_x_151:
[----:B-1----:R-:W-:Y:S01]  /*7750*/  SHF.R.U64 R6, R6, R27, R7 ;  /* 0x0000001b06067219 */ /* 0x002fe20000001207 */
[----:B------:R-:W-:Y:S01]  /*7760*/  IMAD.MOV R19, RZ, RZ, -R19 ;  /* 0x000000ffff137224 */ /* 0x000fe200078e0a13 */
[----:B------:R-:W-:Y:S01]  /*7770*/  LOP3.LUT R9, R14, R25, RZ, 0xc0, !PT ;  /* 0x000000190e097212 */ /* 0x000fe200078ec0ff */
[----:B------:R-:W-:Y:S01]  /*7780*/  IMAD.MOV.U32 R10, RZ, RZ, 0x1 ;  /* 0x00000001ff0a7424 */ /* 0x000fe200078e00ff */
[----:B0-----:R-:W-:Y:S01]  /*7790*/  IADD3 R11, R20, -0x1, RZ ;  /* 0xffffffff140b7810 */ /* 0x001fe20007ffe0ff */
[----:B------:R-:W-:Y:S02]  /*77a0*/  IMAD.MOV R7, RZ, RZ, -R6 ;  /* 0x000000ffff077224 */ /* 0x000fe400078e0a06 */
[----:B---3--:R-:W-:Y:S01]  /*77b0*/  IMAD R8, R26, R6, R9 ;  /* 0x000000061a087224 */ /* 0x008fe200078e0209 */
[----:B------:R-:W-:Y:S01]  /*77c0*/  LOP3.LUT R9, R16, R11, RZ, 0xc0, !PT ;  /* 0x0000000b10097212 */ /* 0x000fe200078ec0ff */
[----:B------:R-:W-:Y:S02]  /*77d0*/  @P3 IMAD R23, R21, R19, R22 ;  /* 0x0000001315173224 */ /* 0x000fe400078e0216 */
[----:B--2---:R-:W-:-:S02]  /*77e0*/  IMAD R6, R7, R30, R18 ;  /* 0x0000001e07067224 */ /* 0x004fc400078e0212 */
[----:B------:R-:W-:Y:S02]  /*77f0*/  IMAD R8, R8, R31, R23 ;  /* 0x0000001f08087224 */ /* 0x000fe400078e0217 */
[----:B------:R-:W-:Y:S01]  /*7800*/  IMAD R7, R6, R20, R9 ;  /* 0x0000001406077224 */ /* 0x000fe200078e0209 */
[----:B------:R-:W-:Y:S01]  /*7810*/  PRMT R6, R10, 0x7610, R6 ;  /* 0x000076100a067816 */ /* 0x000fe20000000006 */
[----:B------:R-:W-:-:S03]  /*7820*/  IMAD.MOV.U32 R11, RZ, RZ, R17 ;  /* 0x000000ffff0b7224 */ /* 0x000fc600078e0011 */
[----:B------:R-:W-:Y:S02]  /*7830*/  SEL R10, R7, R8, !P3 ;  /* 0x00000008070a7207 */ /* 0x000fe40005800000 */
[----:B------:R-:W-:-:S07]  /*7840*/  SEL R8, R8, R7, !P3 ;  /* 0x0000000708087207 */ /* 0x000fce0005800000 */
.L_x_149:
[----:B------:R-:W-:-:S13]  /*7850*/  LOP3.LUT P0, RZ, R6, 0xff, RZ, 0xc0, !PT ;  /* 0x000000ff06ff7812 */ /* 0x000fda000780c0ff */
[----:B------:R-:W-:Y:S05]  /*7860*/  @P0 BRA `(.L_x_152) ;  /* 0xffffff9400e80947 */ /* 0x000fea000383ffff */
[----:B------:R-:W-:Y:S05]  /*7870*/  EXIT ;  /* 0x000000000000794d */ /* 0x000fea0003800000 */
.L_x_4:
[----:B0-----:R-:W-:Y:S01]  /*7880*/  ULDC.64 UR4, c[0x0][0x750] ;  /* 0x0001d40000047ab9 */ /* 0x001fe20000000a00 */
        /* <DEDUP_REMOVED lines=25> */
.L_x_154:
[-CC-:B------:R-:W-:Y:S01]  /*7a20*/  SHF.R.U64 R16, R14, R18.reuse, R15.reuse ;  /* 0x000000120e107219 */ /* 0x180fe2000000120f */
[----:B------:R-:W0:Y:S01]  /*7a30*/  LDC.64 R28, c[0x0][0x740] ;  /* 0x0001d000ff1c7b82 */ /* 0x000e220000000a00 */
[----:B------:R-:W-:Y:S01]  /*7a40*/  SHF.R.U32.HI R5, RZ, R18, R15 ;  /* 0x00000012ff057219 */ /* 0x000fe2000001160f */
[----:B------:R-:W-:Y:S01]  /*7a50*/  ULDC UR4, c[0x0][0x150] ;  /* 0x0000540000047ab9 */ /* 0x000fe20000000800 */
[----:B------:R-:W-:Y:S02]  /*7a60*/  IADD3 R11, P0, RZ, -R16, RZ ;  /* 0x80000010ff0b7210 */ /* 0x000fe40007f1e0ff */
[----:B------:R-:W-:-:S03]  /*7a70*/  I2FP.F32.U32 R8, R12 ;  /* 0x0000000c00087245 */ /* 0x000fc60000201000 */
[----:B------:R-:W1:Y:S01]  /*7a80*/  LDC R22, c[0x0][0x718] ;  /* 0x0001c600ff167b82 */ /* 0x000e620000000800 */
[----:B------:R-:W-:Y:S02]  /*7a90*/  IMAD.X R5, RZ, RZ, ~R5, P0 ;  /* 0x000000ffff057224 */ /* 0x000fe400000e0e05 */
[----:B------:R-:W-:Y:S01]  /*7aa0*/  FMUL R13, R8, UR4 ;  /* 0x00000004080d7c20 */ /* 0x000fe20008400000 */
[----:B------:R-:W-:Y:S01]  /*7ab0*/  IMAD.WIDE.U32 R8, R11, R20, R2 ;  /* 0x000000140b087225 */ /* 0x000fe200078e0002 */
[----:B------:R-:W-:-:S03]  /*7ac0*/  ULDC UR4, c[0x0][0x154] ;  /* 0x0000550000047ab9 */ /* 0x000fc60000000800 */
[----:B------:R-:W-:Y:S01]  /*7ad0*/  IMAD R10, R5, R20, RZ ;  /* 0x00000014050a7224 */ /* 0x000fe200078e02ff */
[----:B------:R-:W2:Y:S01]  /*7ae0*/  LDC R15, c[0x0][0x144] ;  /* 0x00005100ff0f7b82 */ /* 0x000ea20000000800 */
[----:B------:R-:W3:Y:S02]  /*7af0*/  F2I.U32.TRUNC.NTZ R13, R13 ;  /* 0x0000000d000d7305 */ /* 0x000ee4000020f000 */
[----:B------:R-:W-:Y:S02]  /*7b00*/  IMAD R5, R11, R21, R10 ;  /* 0x000000150b057224 */ /* 0x000fe400078e020a */
[----:B------:R-:W-:Y:S02]  /*7b10*/  IMAD.MOV.U32 R11, RZ, RZ, 0x1 ;  /* 0x00000001ff0b7424 */ /* 0x000fe400078e00ff */
[----:B------:R-:W-:Y:S01]  /*7b20*/  IMAD.IADD R5, R9, 0x1, R5 ;  /* 0x0000000109057824 */ /* 0x000fe200078e0205 */
[----:B------:R-:W4:Y:S01]  /*7b30*/  LDC R20, c[0x0][0x708] ;  /* 0x0001c200ff147b82 */ /* 0x000f220000000800 */
[----:B------:R-:W-:-:S02]  /*7b40*/  I2FP.F32.U32 R9, R7 ;  /* 0x0000000700097245 */ /* 0x000fc40000201000 */
[----:B0-----:R-:W-:-:S03]  /*7b50*/  ISETP.NE.U32.AND P0, PT, R28, RZ, PT ;  /* 0x000000ff1c00720c */ /* 0x001fc60003f05070 */
[----:B------:R-:W-:Y:S01]  /*7b60*/  FMUL R10, R9, UR4 ;  /* 0x00000004090a7c20 */ /* 0x000fe20008400000 */
[----:B------:R-:W-:Y:S01]  /*7b70*/  ISETP.NE.AND.EX P0, PT, R29, RZ, PT, P0 ;  /* 0x000000ff1d00720c */ /* 0x000fe20003f05300 */
[----:B------:R-:W0:Y:S01]  /*7b80*/  LDC R26, c[0x0][0x758] ;  /* 0x0001d600ff1a7b82 */ /* 0x000e220000000800 */
[-CC-:B-1----:R-:W-:Y:S01]  /*7b90*/  SHF.R.U64 R14, R8, R22.reuse, R5.reuse ;  /* 0x00000016080e7219 */ /* 0x182fe20000001205 */
[----:B------:R1:W0:Y:S01]  /*7ba0*/  F2I.U32.TRUNC.NTZ R17, R10 ;  /* 0x0000000a00117305 */ /* 0x000222000020f000 */
[----:B------:R-:W-:Y:S01]  /*7bb0*/  SHF.R.U32.HI R5, RZ, R22, R5 ;  /* 0x00000016ff057219 */ /* 0x000fe20000011605 */
[----:B---3--:R-:W-:Y:S02]  /*7bc0*/  IMAD.MOV R8, RZ, RZ, -R13 ;  /* 0x000000ffff087224 */ /* 0x008fe400078e0a0d */
[----:B------:R-:W-:Y:S02]  /*7bd0*/  IMAD.MOV.U32 R9, RZ, RZ, -0x1 ;  /* 0xffffffffff097424 */ /* 0x000fe400078e00ff */
[----:B------:R-:W3:Y:S01]  /*7be0*/  LDC R24, c[0x0][0x148] ;  /* 0x00005200ff187b82 */ /* 0x000ee20000000800 */
[----:B--2---:R-:W-:-:S07]  /*7bf0*/  IMAD R21, R15, R8, R12 ;  /* 0x000000080f157224 */ /* 0x004fce00078e020c */
[----:B------:R-:W2:Y:S01]  /*7c00*/  LDC R19, c[0x0][0x700] ;  /* 0x0001c000ff137b82 */ /* 0x000ea20000000800 */
[-CC-:B----4-:R-:W-:Y:S02]  /*7c10*/  SHF.R.U64 R18, R14, R20.reuse, R5.reuse ;  /* 0x000000140e127219 */ /* 0x190fe40000001205 */
[----:B------:R-:W-:-:S05]  /*7c20*/  SHF.R.U32.HI R5, RZ, R20, R5 ;  /* 0x00000014ff057219 */ /* 0x000fca0000011605 */
[----:B------:R-:W4:Y:S01]  /*7c30*/  LDC R23, c[0x0][0x748] ;  /* 0x0001d200ff177b82 */ /* 0x000f220000000800 */
[-C--:B0-----:R-:W-:Y:S02]  /*7c40*/  SHF.L.U32 R8, R9, R26.reuse, RZ ;  /* 0x0000001a09087219 */ /* 0x081fe400000006ff */
[-CC-:B------:R-:W-:Y:S02]  /*7c50*/  SHF.R.U64 R20, R18, R26.reuse, R5.reuse ;  /* 0x0000001a12147219 */ /* 0x180fe40000001205 */
[----:B------:R-:W-:Y:S02]  /*7c60*/  SHF.R.U32.HI R9, RZ, R26, R5 ;  /* 0x0000001aff097219 */ /* 0x000fe40000011605 */
[----:B------:R-:W-:Y:S01]  /*7c70*/  LOP3.LUT R27, RZ, R8, RZ, 0x33, !PT ;  /* 0x00000008ff1b7212 */ /* 0x000fe200078e33ff */
[----:B------:R-:W0:Y:S01]  /*7c80*/  LDC R25, c[0x0][0x738] ;  /* 0x0001ce00ff197b82 */ /* 0x000e220000000800 */
[----:B------:R-:W-:Y:S01]  /*7c90*/  SHF.L.U32 R26, R11, R26, RZ ;  /* 0x0000001a0b1a7219 */ /* 0x000fe200000006ff */
[----:B------:R-:W-:-:S06]  /*7ca0*/  IMAD.MOV.U32 R8, RZ, RZ, R20 ;  /* 0x000000ffff087224 */ /* 0x000fcc00078e0014 */
[----:B------:R-:W0:Y:S01]  /*7cb0*/  LDC R30, c[0x0][0x710] ;  /* 0x0001c400ff1e7b82 */ /* 0x000e220000000800 */
[----:B-1-3--:R-:W-:Y:S05]  /*7cc0*/  @!P0 BRA `(.L_x_155) ;  /* 0x0000000000288947 */ /* 0x00afea0003800000 */
[----:B------:R-:W1:Y:S02]  /*7cd0*/  LDC R5, c[0x0][0x74c] ;  /* 0x0001d300ff057b82 */ /* 0x000e640000000800 */
[----:B-1----:R-:W-:-:S05]  /*7ce0*/  IADD3 R5, P0, R20, R5, RZ ;  /* 0x0000000514057210 */ /* 0x002fca0007f1e0ff */
        /* <DEDUP_REMOVED lines=8> */
.L_x_155:
[----:B----4-:R-:W-:Y:S01]  /*7d70*/  SHF.R.U64 R8, R8, R23, R9 ;  /* 0x0000001708087219 */ /* 0x010fe20000001209 */
[----:B--2---:R-:W-:Y:S01]  /*7d80*/  VIADD R11, R19, 0xffffffff ;  /* 0xffffffff130b7836 */ /* 0x004fe20000000000 */
[----:B------:R-:W-:Y:S01]  /*7d90*/  LOP3.LUT R5, R18, R27, RZ, 0xc0, !PT ;  /* 0x0000001b12057212 */ /* 0x000fe200078ec0ff */
[----:B------:R-:W-:Y:S02]  /*7da0*/  IMAD.MOV R17, RZ, RZ, -R17 ;  /* 0x000000ffff117224 */ /* 0x000fe400078e0a11 */
[----:B------:R-:W-:Y:S01]  /*7db0*/  IMAD.MOV R9, RZ, RZ, -R8 ;  /* 0x000000ffff097224 */ /* 0x000fe200078e0a08 */
[----:B------:R-:W-:Y:S01]  /*7dc0*/  LOP3.LUT R14, R14, R11, RZ, 0xc0, !PT ;  /* 0x0000000b0e0e7212 */ /* 0x000fe200078ec0ff */
[----:B------:R-:W-:Y:S02]  /*7dd0*/  IMAD R8, R26, R8, R5 ;  /* 0x000000081a087224 */ /* 0x000fe400078e0205 */
[----:B------:R-:W-:Y:S02]  /*7de0*/  @P3 IMAD R21, R24, R17, R7 ;  /* 0x0000001118153224 */ /* 0x000fe400078e0207 */
[----:B0-----:R-:W-:-:S02]  /*7df0*/  IMAD R5, R9, R25, R20 ;  /* 0x0000001909057224 */ /* 0x001fc400078e0214 */
[----:B------:R-:W-:Y:S02]  /*7e00*/  IMAD.MOV.U32 R9, RZ, RZ, 0x1 ;  /* 0x00000001ff097424 */ /* 0x000fe400078e00ff */
[----:B------:R-:W-:Y:S02]  /*7e10*/  IMAD R8, R8, R30, R21 ;  /* 0x0000001e08087224 */ /* 0x000fe400078e0215 */
[----:B------:R-:W-:Y:S01]  /*7e20*/  IMAD R7, R5, R19, R14 ;  /* 0x0000001305077224 */ /* 0x000fe200078e020e */
[----:B------:R-:W-:Y:S01]  /*7e30*/  PRMT R5, R9, 0x7610, R5 ;  /* 0x0000761009057816 */ /* 0x000fe20000000005 */
[----:B------:R-:W-:-:S03]  /*7e40*/  IMAD.MOV.U32 R10, RZ, RZ, R16 ;  /* 0x000000ffff0a7224 */ /* 0x000fc600078e0010 */
[----:B------:R-:W-:Y:S02]  /*7e50*/  SEL R9, R7, R8, !P3 ;  /* 0x0000000807097207 */ /* 0x000fe40005800000 */
[----:B------:R-:W-:-:S07]  /*7e60*/  SEL R8, R8, R7, !P3 ;  /* 0x0000000708087207 */ /* 0x000fce0005800000 */
.L_x_153:
[----:B------:R-:W-:-:S08]  /*7e70*/  NOP ;  /* 0x0000000000007918 */ /* 0x000fd00000000000 */
[----:B------:R-:W0:-:S00]  /*7e80*/  USETMAXREG.DEALLOC.CTAPOOL 0x28 ;  /* 0x00000028000079c8 */ /* 0x000e0000080e0500 */
[----:B0-----:R-:W-:-:S13]  /*7e90*/  ISETP.NE.AND P0, PT, R6, RZ, PT ;  /* 0x000000ff0600720c */ /* 0x001fda0003f05270 */
[----:B------:R-:W-:Y:S05]  /*7ea0*/  @P0 EXIT ;  /* 0x000000000000094d */ /* 0x000fea0003800000 */
[----:B------:R-:W-:Y:S01]  /*7eb0*/  LOP3.LUT P0, RZ, R5, 0xff, RZ, 0xc0, !PT ;  /* 0x000000ff05ff7812 */ /* 0x000fe2000780c0ff */
[----:B------:R-:W-:Y:S02]  /*7ec0*/  IMAD.MOV.U32 R12, RZ, RZ, 0x1 ;  /* 0x00000001ff0c7424 */ /* 0x000fe400078e00ff */
[----:B------:R-:W-:-:S10]  /*7ed0*/  IMAD.MOV.U32 R5, RZ, RZ, RZ ;  /* 0x000000ffff057224 */ /* 0x000fd400078e00ff */
[----:B------:R-:W-:Y:S05]  /*7ee0*/  @!P0 BRA `(.L_x_156) ;  /* 0x0000000c00688947 */ /* 0x000fea0003800000 */
[----:B------:R-:W0:Y:S01]  /*7ef0*/  LDC R5, c[0x0][0x28c] ;  /* 0x0000a300ff057b82 */ /* 0x000e220000000800 */
[----:B------:R-:W-:Y:S01]  /*7f00*/  ULDC UR5, c[0x0][0x758] ;  /* 0x0001d60000057ab9 */ /* 0x000fe20000000800 */
[----:B------:R-:W-:Y:S01]  /*7f10*/  UMOV UR7, 0xffffffff ;  /* 0xffffffff00077882 */ /* 0x000fe20000000000 */
[----:B------:R-:W-:Y:S01]  /*7f20*/  ULDC UR6, c[0x0][0xc] ;  /* 0x0000030000067ab9 */ /* 0x000fe20000000800 */
[----:B------:R-:W-:Y:S01]  /*7f30*/  USHF.L.U32 UR9, UR7, UR5, URZ ;  /* 0x0000000507097299 */ /* 0x000fe2000800063f */
[C---:B------:R-:W-:Y:S01]  /*7f40*/  LOP3.LUT P4, RZ, R0.reuse, 0x7f, RZ, 0xc0, !PT ;  /* 0x0000007f00ff7812 */ /* 0x040fe2000788c0ff */
[----:B------:R-:W-:Y:S01]  /*7f50*/  UMOV UR8, 0x1 ;  /* 0x0000000100087882 */ /* 0x000fe20000000000 */
[----:B------:R-:W-:Y:S01]  /*7f60*/  ULDC UR7, c[0x0][0x10] ;  /* 0x0000040000077ab9 */ /* 0x000fe20000000800 */
[----:B------:R-:W-:Y:S01]  /*7f70*/  LOP3.LUT P0, RZ, R0, 0x1f, RZ, 0xc0, !PT ;  /* 0x0000001f00ff7812 */ /* 0x000fe2000780c0ff */
[----:B------:R-:W-:Y:S01]  /*7f80*/  UIMAD.WIDE.U32 UR6, UR6, UR7, URZ ;  /* 0x00000007060672a5 */ /* 0x000fe2000f8e003f */
[----:B------:R-:W-:Y:S01]  /*7f90*/  BSSY B0, `(.L_x_156) ;  /* 0x00000cf000007945 */ /* 0x000fe20003800000 */
[----:B------:R-:W-:Y:S01]  /*7fa0*/  USHF.L.U32 UR5, UR8, UR5, URZ ;  /* 0x0000000508057299 */ /* 0x000fe2000800063f */
[----:B------:R-:W-:Y:S01]  /*7fb0*/  IMAD.MOV.U32 R14, RZ, RZ, 0x1 ;  /* 0x00000001ff0e7424 */ /* 0x000fe200078e00ff */
[----:B------:R-:W-:Y:S01]  /*7fc0*/  LOP3.LUT R17, R4, 0x2, RZ, 0xfc, !PT ;  /* 0x0000000204117812 */ /* 0x000fe200078efcff */
[----:B------:R-:W-:Y:S01]  /*7fd0*/  ULDC UR8, c[0x0][0x14] ;  /* 0x0000050000087ab9 */ /* 0x000fe20000000800 */
[----:B------:R-:W-:Y:S01]  /*7fe0*/  PLOP3.LUT P0, PT, P0, P4, PT, 0x8a, 0x0 ;  /* 0x000000000000781c */ /* 0x000fe20000709172 */
[----:B------:R-:W-:Y:S01]  /*7ff0*/  UIMAD.WIDE.U32 UR30, UR6, UR8, URZ ;  /* 0x00000008061e72a5 */ /* 0x000fe2000f8e003f */
[----:B------:R-:W-:Y:S01]  /*8000*/  IMAD.MOV.U32 R12, RZ, RZ, 0x1 ;  /* 0x00000001ff0c7424 */ /* 0x000fe200078e00ff */
[----:B------:R-:W-:Y:S01]  /*8010*/  UIMAD UR13, UR7, UR8, URZ ;  /* 0x00000008070d72a4 */ /* 0x000fe2000f8e023f */
[----:B------:R-:W-:Y:S01]  /*8020*/  ULDC UR4, c[0x0][0x700] ;  /* 0x0001c00000047ab9 */ /* 0x000fe20000000800 */
[----:B------:R-:W-:-:S02]  /*8030*/  ULOP3.LUT UR21, URZ, UR9, URZ, 0x33, !UPT ;  /* 0x000000093f157292 */ /* 0x000fc4000f8e333f */
[----:B------:R-:W-:Y:S01]  /*8040*/  UIADD3 UR4, UR4, -0x1, URZ ;  /* 0xffffffff04047890 */ /* 0x000fe2000fffe03f */
[----:B0-----:R-:W-:Y:S01]  /*8050*/  VIADD R5, R5, 0x7f ;  /* 0x0000007f05057836 */ /* 0x001fe20000000000 */
[----:B------:R-:W-:Y:S01]  /*8060*/  UIADD3 UR13, UR31, UR13, URZ ;  /* 0x0000000d1f0d7290 */ /* 0x000fe2000fffe03f */
[----:B------:R-:W-:-:S03]  /*8070*/  ULDC.64 UR32, c[0x0][0x198] ;  /* 0x0000660000207ab9 */ /* 0x000fc60000000a00 */
[----:B------:R-:W-:-:S04]  /*8080*/  SHF.R.S32.HI R6, RZ, 0x1f, R5 ;  /* 0x0000001fff067819 */ /* 0x000fc80000011405 */
[----:B------:R-:W-:Y:S01]  /*8090*/  LEA.HI R6, R6, R5, RZ, 0x7 ;  /* 0x0000000506067211 */ /* 0x000fe200078f38ff */
[----:B------:R-:W-:-:S03]  /*80a0*/  IMAD.MOV.U32 R5, RZ, RZ, RZ ;  /* 0x000000ffff057224 */ /* 0x000fc600078e00ff */
[----:B------:R-:W-:-:S05]  /*80b0*/  SHF.R.S32.HI R16, RZ, 0x7, R6 ;  /* 0x00000007ff107819 */ /* 0x000fca0000011406 */
[----:B------:R-:W-:-:S07]  /*80c0*/  VIADD R13, R16, 0x1 ;  /* 0x00000001100d7836 */ /* 0x000fce0000000000 */
.L_x_168:
[----:B------:R-:W-:-:S03]  /*80d0*/  UMOV UR6, 0xffffffff ;  /* 0xffffffff00067882 */ /* 0x000fc60000000000 */
[----:B------:R-:W-:Y:S05]  /*80e0*/  BRA.DIV UR6, `(.L_x_157) ;  /* 0x0000001206507947 */ /* 0x000fea000b800000 */
[----:B------:R-:W-:-:S13]  /*80f0*/  ELECT P1, URZ, PT ;  /* 0x00000000003f782f */ /* 0x000fda0003820000 */
.L_x_183:
[----:B------:R-:W0:Y:S01]  /*8100*/  LDC R0, c[0x0][0x28c] ;  /* 0x0000a300ff007b82 */ /* 0x000e220000000800 */
[----:B------:R-:W-:Y:S01]  /*8110*/  BSSY B1, `(.L_x_158) ;  /* 0x0000045000017945 */ /* 0x000fe20003800000 */
[----:B0-----:R-:W-:-:S13]  /*8120*/  ISETP.LT.OR P1, PT, R0, 0x1, !P1 ;  /* 0x000000010000780c */ /* 0x001fda0004f21670 */
[----:B------:R-:W-:Y:S05]  /*8130*/  @P1 BRA `(.L_x_159) ;  /* 0x0000000400081947 */ /* 0x000fea0003800000 */
[----:B------:R-:W-:Y:S01]  /*8140*/  IMAD.SHL.U32 R11, R9, 0x80, RZ ;  /* 0x00000080090b7824 */ /* 0x000fe200078e00ff */
[----:B------:R-:W-:Y:S01]  /*8150*/  CS2R R20, SRZ ;  /* 0x0000000000147805 */ /* 0x000fe2000001ff00 */
[C---:B------:R-:W-:Y:S02]  /*8160*/  IMAD.SHL.U32 R23, R8.reuse, 0x100, RZ ;  /* 0x0000010008177824 */ /* 0x040fe400078e00ff */
[----:B------:R-:W-:Y:S02]  /*8170*/  IMAD.SHL.U32 R15, R8, 0x80, RZ ;  /* 0x00000080080f7824 */ /* 0x000fe400078e00ff */
[----:B------:R-:W-:Y:S02]  /*8180*/  IMAD.MOV.U32 R0, RZ, RZ, R13 ;  /* 0x000000ffff007224 */ /* 0x000fe400078e000d */
[----:B------:R-:W-:Y:S02]  /*8190*/  IMAD.MOV.U32 R6, RZ, RZ, R12 ;  /* 0x000000ffff067224 */ /* 0x000fe400078e000c */
[----:B------:R-:W-:-:S02]  /*81a0*/  IMAD.MOV.U32 R7, RZ, RZ, R5 ;  /* 0x000000ffff077224 */ /* 0x000fc400078e0005 */
[----:B------:R-:W-:-:S07]  /*81b0*/  IMAD.MOV.U32 R22, RZ, RZ, RZ ;  /* 0x000000ffff167224 */ /* 0x000fce00078e00ff */
.L_x_163:
[----:B------:R-:W0:Y:S01]  /*81c0*/  S2R R9, SR_CgaCtaId ;  /* 0x0000000000097919 */ /* 0x000e220000008800 */
[----:B------:R-:W-:-:S04]  /*81d0*/  MOV R8, 0x400 ;  /* 0x0000040000087802 */ /* 0x000fc80000000f00 */
[----:B0-----:R-:W-:Y:S02]  /*81e0*/  LEA R18, R9, R8, 0x18 ;  /* 0x0000000809127211 */ /* 0x001fe400078ec0ff */
[----:B------:R-:W-:Y:S01]  /*81f0*/  SHF.L.U32 R8, R6, 0x1f, RZ ;  /* 0x0000001f06087819 */ /* 0x000fe200000006ff */
[----:B------:R-:W0:Y:S02]  /*8200*/  @!P4 LDC R9, c[0x0][0x640] ;  /* 0x00019000ff09cb82 */ /* 0x000e240000000800 */
[----:B------:R-:W-:-:S04]  /*8210*/  IMAD R19, R7, 0x8, R18 ;  /* 0x0000000807137824 */ /* 0x000fc800078e0212 */
[----:B------:R-:W1:Y:S02]  /*8220*/  SYNCS.PHASECHK.TRANS64.TRYWAIT P1, [R19+URZ+0x40], R8 ;  /* 0x00004008130075a7 */ /* 0x000e64000802017f */
[----:B-1----:R-:W-:Y:S05]  /*8230*/  @!P1 BRA `(.L_x_160) ;  /* 0x00000010001c9947 */ /* 0x002fea0003800000 */
.L_x_184:
[----:B-1----:R-:W-:Y:S01]  /*8240*/  PRMT R8, R17, 0x9910, RZ ;  /* 0x0000991011087816 */ /* 0x002fe200000000ff */
[----:B0-----:R0:W-:Y:S03]  /*8250*/  @!P4 SYNCS.ARRIVE.TRANS64 RZ, [R19+URZ], R9 ;  /* 0x0000000913ffc9a7 */ /* 0x0011e6000800003f */
[----:B------:R-:W-:-:S13]  /*8260*/  ISETP.NE.AND P1, PT, R8, 0x2, PT ;  /* 0x000000020800780c */ /* 0x000fda0003f25270 */
[----:B0-----:R-:W-:Y:S05]  /*8270*/  @P1 BRA `(.L_x_161) ;  /* 0x0000000000041947 */ /* 0x001fea0003800000 */
[----:B------:R-:W-:Y:S01]  /*8280*/  BPT.TRAP 0x1 ;  /* 0x000000040000795c */ /* 0x000fe20000300000 */
.L_x_161:
[----:B------:R-:W-:Y:S05]  /*8290*/  @P0 BRA `(.L_x_162) ;  /* 0x0000000000040947 */ /* 0x000fea0003800000 */
[----:B------:R-:W-:Y:S01]  /*82a0*/  BPT.TRAP 0x1 ;  /* 0x000000040000795c */ /* 0x000fe20000300000 */
.L_x_162:
[--C-:B------:R-:W-:Y:S01]  /*82b0*/  IMAD R8, R7, 0x2000, R18.reuse ;  /* 0x0000200007087824 */ /* 0x100fe200078e0212 */
[----:B------:R-:W-:Y:S01]  /*82c0*/  R2UR UR25, R19 ;  /* 0x00000000131972ca */ /* 0x000fe200000e0000 */
[----:B------:R-:W-:Y:S01]  /*82d0*/  VIADD R0, R0, 0xffffffff ;  /* 0xffffffff00007836 */ /* 0x000fe20000000000 */
[----:B------:R-:W-:Y:S01]  /*82e0*/  R2UR UR28, R10 ;  /* 0x000000000a1c72ca */ /* 0x000fe200000e0000 */
[----:B------:R-:W-:Y:S01]  /*82f0*/  UIADD3 UR6, UP0, UR32, 0xf0, URZ ;  /* 0x000000f020067890 */ /* 0x000fe2000ff1e03f */
[----:B------:R-:W-:Y:S01]  /*8300*/  R2UR UR24, R8 ;  /* 0x00000000081872ca */ /* 0x000fe200000e0000 */
[--C-:B------:R-:W-:Y:S01]  /*8310*/  IMAD R8, R7, 0x800, R18.reuse ;  /* 0x0000080007087824 */ /* 0x100fe200078e0212 */
[----:B------:R-:W-:Y:S01]  /*8320*/  R2UR UR26, R21 ;  /* 0x00000000151a72ca */ /* 0x000fe200000e0000 */
[----:B------:R-:W-:Y:S01]  /*8330*/  IMAD R18, R7, 0x4000, R18 ;  /* 0x0000400007127824 */ /* 0x000fe200078e0212 */
[----:B------:R-:W-:Y:S01]  /*8340*/  R2UR UR27, R15 ;  /* 0x000000000f1b72ca */ /* 0x000fe200000e0000 */
[----:B------:R-:W-:Y:S01]  /*8350*/  UIADD3 UR14, UP1, UR32, 0x1f0, URZ ;  /* 0x000001f0200e7890 */ /* 0x000fe2000ff3e03f */
[----:B------:R-:W-:Y:S01]  /*8360*/  R2UR UR16, R8 ;  /* 0x00000000081072ca */ /* 0x000fe200000e0000 */
[----:B------:R-:W-:Y:S01]  /*8370*/  UIADD3 UR34, UP2, UR32, 0x2f0, URZ ;  /* 0x000002f020227890 */ /* 0x000fe2000ff5e03f */
[----:B------:R-:W-:Y:S01]  /*8380*/  R2UR UR8, R18 ;  /* 0x00000000120872ca */ /* 0x000fe200000e0000 */
[----:B------:R-:W-:Y:S01]  /*8390*/  UIADD3.X UR7, URZ, UR33, URZ, UP0, !UPT ;  /* 0x000000213f077290 */ /* 0x000fe200087fe43f */
[----:B------:R-:W-:Y:S01]  /*83a0*/  R2UR UR18, R23 ;  /* 0x00000000171272ca */ /* 0x000fe200000e0000 */
[----:B------:R-:W-:Y:S01]  /*83b0*/  UIADD3.X UR15, URZ, UR33, URZ, UP1, !UPT ;  /* 0x000000213f0f7290 */ /* 0x000fe20008ffe43f */
[----:B------:R-:W-:Y:S01]  /*83c0*/  R2UR UR19, R22 ;  /* 0x00000000161372ca */ /* 0x000fe200000e0000 */
[----:B------:R-:W-:Y:S01]  /*83d0*/  UIADD3 UR24, UR24, 0x180, URZ ;  /* 0x0000018018187890 */ /* 0x000fe2000fffe03f */
[----:B------:R-:W-:Y:S01]  /*83e0*/  R2UR UR10, R20 ;  /* 0x00000000140a72ca */ /* 0x000fe200000e0000 */
[----:B------:R-:W-:Y:S01]  /*83f0*/  VIADD R7, R7, 0x1 ;  /* 0x0000000107077836 */ /* 0x000fe20000000000 */
[----:B------:R-:W-:Y:S01]  /*8400*/  R2UR UR11, R11 ;  /* 0x000000000b0b72ca */ /* 0x000fe200000e0000 */
[----:B------:R-:W-:Y:S01]  /*8410*/  UIADD3.X UR35, URZ, UR33, URZ, UP2, !UPT ;  /* 0x000000213f237290 */ /* 0x000fe200097fe43f */
[----:B------:R-:W-:Y:S01]  /*8420*/  ISETP.GT.AND P2, PT, R0, 0x1, PT ;  /* 0x000000010000780c */ /* 0x000fe20003f44270 */
[----:B------:R-:W-:Y:S01]  /*8430*/  UIADD3 UR16, UR16, 0x30180, URZ ;  /* 0x0003018010107890 */ /* 0x000fe2000fffe03f */
[----:B------:R-:W-:Y:S01]  /*8440*/  ISETP.NE.AND P1, PT, R7, 0x8, PT ;  /* 0x000000080700780c */ /* 0x000fe20003f25270 */
[----:B------:R-:W-:Y:S01]  /*8450*/  UIADD3 UR8, UR8, 0x10180, URZ ;  /* 0x0001018008087890 */ /* 0x000fe2000fffe03f */
[----:B------:R-:W-:Y:S01]  /*8460*/  VIADD R22, R22, 0x1 ;  /* 0x0000000116167836 */ /* 0x000fe20000000000 */
[----:B------:R-:W-:Y:S01]  /*8470*/  UMOV UR22, 0x0 ;  /* 0x0000000000167882 */ /* 0x000fe20000000000 */
[----:B------:R-:W-:Y:S01]  /*8480*/  UMOV UR23, 0x10000000 ;  /* 0x1000000000177882 */ /* 0x000fe20000000000 */
[----:B------:R-:W-:Y:S01]  /*8490*/  UMOV UR17, UR25 ;  /* 0x0000001900117c82 */ /* 0x000fe20008000000 */
[----:B------:R-:W-:Y:S01]  /*84a0*/  UMOV UR20, UR28 ;  /* 0x0000001c00147c82 */ /* 0x000fe20008000000 */
[----:B------:R0:W-:Y:S01]  /*84b0*/  UTMALDG.3D [UR24], [UR6], desc[UR22] ;  /* 0x00001618060075b4 */ /* 0x0001e20008011000 */
[----:B------:R-:W-:Y:S01]  /*84c0*/  UMOV UR9, UR25 ;  /* 0x0000001900097c82 */ /* 0x000fe20008000000 */
[----:B------:R-:W-:Y:S01]  /*84d0*/  UMOV UR12, UR28 ;  /* 0x0000001c000c7c82 */ /* 0x000fe20008000000 */
[----:B------:R-:W-:Y:S01]  /*84e0*/  SEL R9, RZ, 0x1, P1 ;  /* 0x00000001ff097807 */ /* 0x000fe20000800000 */
[----:B------:R-:W-:Y:S01]  /*84f0*/  VIADD R21, R21, 0x40 ;  /* 0x0000004015157836 */ /* 0x000fe20000000000 */
[----:B------:R-:W-:Y:S01]  /*8500*/  SEL R7, R7, RZ, P1 ;  /* 0x000000ff07077207 */ /* 0x000fe20000800000 */
[----:B------:R-:W-:Y:S01]  /*8510*/  VIADD R20, R20, 0x80 ;  /* 0x0000008014147836 */ /* 0x000fe20000000000 */
[----:B------:R-:W-:Y:S01]  /*8520*/  LOP3.LUT R6, R6, R9, RZ, 0x3c, !PT ;  /* 0x0000000906067212 */ /* 0x000fe200078e3cff */
[----:B------:R0:W-:Y:S01]  /*8530*/  UTMALDG.3D [UR16], [UR14], desc[UR22] ;  /* 0x000016100e0075b4 */ /* 0x0001e20008011000 */
[----:B------:R0:W-:Y:S02]  /*8540*/  UTMALDG.3D [UR8], [UR34], desc[UR22] ;  /* 0x00001608220075b4 */ /* 0x0001e40008011000 */
[----:B0-----:R-:W-:Y:S05]  /*8550*/  @P2 BRA `(.L_x_163) ;  /* 0xfffffffc00182947 */ /* 0x001fea000383ffff */
.L_x_159:
[----:B------:R-:W-:Y:S05]  /*8560*/  BSYNC B1 ;  /* 0x0000000000017941 */ /* 0x000fea0003800000 */
.L_x_158:
[----:B------:R-:W-:Y:S01]  /*8570*/  LOP3.LUT P2, RZ, R14, 0xff, RZ, 0xc0, !PT ;  /* 0x000000ff0eff7812 */ /* 0x000fe2000784c0ff */
[----:B------:R-:W-:Y:S01]  /*8580*/  IMAD.IADD R5, R16, 0x1, R5 ;  /* 0x0000000110057824 */ /* 0x000fe200078e0205 */
[----:B------:R-:W-:Y:S01]  /*8590*/  IADD3 R2, P5, R2, UR30, RZ ;  /* 0x0000001e02027c10 */ /* 0x000fe2000ffbe0ff */
[----:B------:R-:W-:Y:S01]  /*85a0*/  ULDC.64 UR6, c[0x0][0x750] ;  /* 0x0001d40000067ab9 */ /* 0x000fe20000000a00 */
[----:B------:R-:W-:Y:S01]  /*85b0*/  BSSY B1, `(.L_x_164) ;  /* 0x000006a000017945 */ /* 0x000fe20003800000 */
[----:B------:R-:W-:Y:S01]  /*85c0*/  IMAD.MOV.U32 R8, RZ, RZ, -0x1 ;  /* 0xffffffffff087424 */ /* 0x000fe200078e00ff */
[----:B------:R-:W-:Y:S01]  /*85d0*/  ISETP.GT.U32.AND P1, PT, R5, 0x7, PT ;  /* 0x000000070500780c */ /* 0x000fe20003f24070 */
[----:B------:R-:W-:Y:S01]  /*85e0*/  IMAD.MOV.U32 R9, RZ, RZ, -0x1 ;  /* 0xffffffffff097424 */ /* 0x000fe200078e00ff */
[----:B------:R-:W-:Y:S01]  /*85f0*/  SHF.R.U32.HI R0, RZ, 0x3, R5 ;  /* 0x00000003ff007819 */ /* 0x000fe20000011605 */
[----:B------:R-:W-:Y:S01]  /*8600*/  IMAD.MOV.U32 R10, RZ, RZ, -0x1 ;  /* 0xffffffffff0a7424 */ /* 0x000fe200078e00ff */
[----:B------:R-:W-:-:S02]  /*8610*/  ISETP.LT.U32.AND P1, PT, R16, 0x8, P1 ;  /* 0x000000081000780c */ /* 0x000fc40000f21070 */
[----:B------:R-:W-:Y:S01]  /*8620*/  IADD3.X R3, R3, UR13, RZ, P5, !PT ;  /* 0x0000000d03037c10 */ /* 0x000fe2000affe4ff */
[----:B------:R-:W0:Y:S01]  /*8630*/  @P2 S2R R7, SR_CgaCtaId ;  /* 0x0000000000072919 */ /* 0x000e220000008800 */
[----:B------:R-:W-:Y:S02]  /*8640*/  @P2 MOV R6, 0x400 ;  /* 0x0000040000062802 */ /* 0x000fe40000000f00 */
[----:B------:R-:W-:Y:S02]  /*8650*/  ISETP.GE.U32.AND P5, PT, R2, UR6, PT ;  /* 0x0000000602007c0c */ /* 0x000fe4000bfa6070 */
[----:B------:R-:W-:Y:S02]  /*8660*/  LOP3.LUT R0, R0, 0x1, RZ, 0xc0, !PT ;  /* 0x0000000100007812 */ /* 0x000fe400078ec0ff */
[----:B------:R-:W-:Y:S02]  /*8670*/  LOP3.LUT R5, R5, 0x7, RZ, 0xc0, !PT ;  /* 0x0000000705057812 */ /* 0x000fe400078ec0ff */
[----:B------:R-:W-:-:S02]  /*8680*/  PRMT R14, RZ, 0x7610, R14 ;  /* 0x00007610ff0e7816 */ /* 0x000fc4000000000e */
[----:B0-----:R-:W-:Y:S02]  /*8690*/  @P2 LEA R6, R7, R6, 0x18 ;  /* 0x0000000607062211 */ /* 0x001fe400078ec0ff */
[----:B------:R-:W-:Y:S02]  /*86a0*/  SEL R7, RZ, 0x1, !P1 ;  /* 0x00000001ff077807 */ /* 0x000fe40004800000 */
[----:B------:R-:W-:Y:S01]  /*86b0*/  ISETP.GE.U32.AND.EX P1, PT, R3, UR7, PT, P5 ;  /* 0x0000000703007c0c */ /* 0x000fe2000bf26150 */
[----:B------:R0:W-:Y:S01]  /*86c0*/  @P2 SYNCS.ARRIVE.TRANS64.A1T0 RZ, [R6+URZ+0x98], RZ ;  /* 0x000098ff06ff29a7 */ /* 0x0001e2000810003f */
[----:B------:R-:W-:-:S04]  /*86d0*/  ISETP.NE.U32.AND P2, PT, R0, 0x1, PT ;  /* 0x000000010000780c */ /* 0x000fc80003f45070 */
[----:B------:R-:W-:-:S04]  /*86e0*/  ISETP.GT.U32.AND P2, PT, R16, 0x7, !P2 ;  /* 0x000000071000780c */ /* 0x000fc80005744070 */
[----:B------:R-:W-:-:S04]  /*86f0*/  SEL R0, RZ, 0x1, !P2 ;  /* 0x00000001ff007807 */ /* 0x000fc80005000000 */
[----:B------:R-:W-:Y:S02]  /*8700*/  LOP3.LUT R12, R0, R12, R7, 0x96, !PT ;  /* 0x0000000c000c7212 */ /* 0x000fe400078e9607 */
[----:B------:R-:W-:Y:S01]  /*8710*/  PRMT R0, RZ, 0x7610, R0 ;  /* 0x00007610ff007816 */ /* 0x000fe20000000000 */
[----:B0-----:R-:W-:Y:S06]  /*8720*/  @P1 BRA `(.L_x_165) ;  /* 0x0000000400481947 */ /* 0x001fec0003800000 */
[----:B------:R-:W-:Y:S01]  /*8730*/  ULDC.64 UR6, c[0x0][0x728] ;  /* 0x0001ca0000067ab9 */ /* 0x000fe20000000a00 */
[----:B------:R-:W0:Y:S01]  /*8740*/  S2R R15, SR_CTAID.X ;  /* 0x00000000000f7919 */ /* 0x000e220000002500 */
[----:B------:R-:W-:Y:S01]  /*8750*/  ISETP.NE.U32.AND P1, PT, RZ, UR6, PT ;  /* 0x00000006ff007c0c */ /* 0x000fe2000bf25070 */
[----:B------:R-:W-:Y:S01]  /*8760*/  ULDC UR9, c[0x0][0x730] ;  /* 0x0001cc0000097ab9 */ /* 0x000fe20000000800 */
[----:B------:R-:W-:Y:S01]  /*8770*/  IMAD.MOV.U32 R6, RZ, RZ, R2 ;  /* 0x000000ffff067224 */ /* 0x000fe200078e0002 */
[----:B------:R-:W1:Y:S01]  /*8780*/  S2R R0, SR_CTAID.Y ;  /* 0x0000000000007919 */ /* 0x000e620000002600 */
[----:B------:R-:W-:Y:S01]  /*8790*/  ISETP.NE.AND.EX P1, PT, RZ, UR7, PT, P1 ;  /* 0x00000007ff007c0c */ /* 0x000fe2000bf25310 */
[----:B------:R-:W-:-:S12]  /*87a0*/  IMAD.MOV.U32 R7, RZ, RZ, R3 ;  /* 0x000000ffff077224 */ /* 0x000fd800078e0003 */
[----:B------:R-:W-:Y:S05]  /*87b0*/  @!P1 BRA `(.L_x_166) ;  /* 0x0000000000289947 */ /* 0x000fea0003800000 */
[----:B------:R-:W-:Y:S02]  /*87c0*/  ULDC UR8, c[0x0][0x734] ;  /* 0x0001cd0000087ab9 */ /* 0x000fe40000000800 */
[----:B------:R-:W-:-:S05]  /*87d0*/  IADD3 R11, P1, R2, UR8, RZ ;  /* 0x00000008020b7c10 */ /* 0x000fca000ff3e0ff */
[----:B------:R-:W-:-:S04]  /*87e0*/  IMAD.X R19, RZ, RZ, R3, P1 ;  /* 0x000000ffff137224 */ /* 0x000fc800008e0603 */
[----:B------:R-:W-:-:S04]  /*87f0*/  IMAD.WIDE.U32 R8, R19, UR6, RZ ;  /* 0x0000000613087c25 */ /* 0x000fc8000f8e00ff */
[----:B------:R-:W-:-:S04]  /*8800*/  IMAD.WIDE.U32 R8, P1, R11, UR7, R8 ;  /* 0x000000070b087c25 */ /* 0x000fc8000f820008 */
[----:B------:R-:W-:-:S04]  /*8810*/  IMAD.WIDE.U32 R10, R11, UR6, RZ ;  /* 0x000000060b0a7c25 */ /* 0x000fc8000f8e00ff */
[----:B------:R-:W-:Y:S01]  /*8820*/  IMAD.X R7, RZ, RZ, RZ, P1 ;  /* 0x000000ffff077224 */ /* 0x000fe200008e06ff */
[----:B------:R-:W-:Y:S01]  /*8830*/  IADD3 RZ, P1, R11, R8, RZ ;  /* 0x000000080bff7210 */ /* 0x000fe20007f3e0ff */
[----:B------:R-:W-:-:S04]  /*8840*/  IMAD.MOV.U32 R6, RZ, RZ, R9 ;  /* 0x000000ffff067224 */ /* 0x000fc800078e0009 */
[----:B------:R-:W-:-:S08]  /*8850*/  IMAD.WIDE.U32.X R6, R19, UR7, R6, P1 ;  /* 0x0000000713067c25 */ /* 0x000fd000088e0406 */
.L_x_166:
[--C-:B------:R-:W-:Y:S01]  /*8860*/  SHF.R.U64 R10, R6, UR9, R7.reuse ;  /* 0x00000009060a7c19 */ /* 0x100fe20008001207 */
[----:B------:R-:W-:Y:S01]  /*8870*/  ULDC.64 UR6, c[0x0][0x720] ;  /* 0x0001c80000067ab9 */ /* 0x000fe20000000a00 */
[----:B------:R-:W-:Y:S01]  /*8880*/  SHF.R.U32.HI R6, RZ, UR9, R7 ;  /* 0x00000009ff067c19 */ /* 0x000fe20008011607 */
[----:B------:R-:W2:Y:S01]  /*8890*/  LDC R22, c[0x0][0x144] ;  /* 0x00005100ff167b82 */ /* 0x000ea20000000800 */
[----:B------:R-:W-:Y:S01]  /*88a0*/  IADD3 R9, P1, RZ, -R10, RZ ;  /* 0x8000000aff097210 */ /* 0x000fe20007f3e0ff */
[----:B------:R-:W-:Y:S01]  /*88b0*/  ULDC.64 UR10, c[0x0][0x740] ;  /* 0x0001d000000a7ab9 */ /* 0x000fe20000000a00 */
[----:B0-----:R-:W-:Y:S01]  /*88c0*/  I2FP.F32.U32 R11, R15 ;  /* 0x0000000f000b7245 */ /* 0x001fe20000201000 */
[----:B------:R-:W-:Y:S02]  /*88d0*/  ULDC UR8, c[0x0][0x708] ;  /* 0x0001c20000087ab9 */ /* 0x000fe40000000800 */
[----:B------:R-:W-:Y:S01]  /*88e0*/  IMAD.X R6, RZ, RZ, ~R6, P1 ;  /* 0x000000ffff067224 */ /* 0x000fe200008e0e06 */
[----:B------:R-:W-:Y:S01]  /*88f0*/  ISETP.NE.U32.AND P1, PT, RZ, UR10, PT ;  /* 0x0000000aff007c0c */ /* 0x000fe2000bf25070 */
[----:B------:R-:W0:Y:S02]  /*8900*/  LDC R19, c[0x0][0x148] ;  /* 0x00005200ff137b82 */ /* 0x000e240000000800 */
[----:B------:R-:W-:Y:S01]  /*8910*/  IMAD R8, R6, UR6, RZ ;  /* 0x0000000606087c24 */ /* 0x000fe2000f8e02ff */
[----:B------:R-:W-:Y:S01]  /*8920*/  ISETP.NE.AND.EX P1, PT, RZ, UR11, PT, P1 ;  /* 0x0000000bff007c0c */ /* 0x000fe2000bf25310 */
[----:B------:R-:W-:Y:S01]  /*8930*/  IMAD.WIDE.U32 R6, R9, UR6, R2 ;  /* 0x0000000609067c25 */ /* 0x000fe2000f8e0002 */
[----:B------:R-:W-:-:S03]  /*8940*/  ULDC UR6, c[0x0][0x150] ;  /* 0x0000540000067ab9 */ /* 0x000fc60000000800 */
[----:B------:R-:W-:Y:S02]  /*8950*/  IMAD R9, R9, UR7, R8 ;  /* 0x0000000709097c24 */ /* 0x000fe4000f8e0208 */
[----:B------:R-:W-:Y:S01]  /*8960*/  FMUL R8, R11, UR6 ;  /* 0x000000060b087c20 */ /* 0x000fe20008400000 */
[----:B------:R-:W-:Y:S01]  /*8970*/  ULDC UR6, c[0x0][0x718] ;  /* 0x0001c60000067ab9 */ /* 0x000fe20000000800 */
[----:B------:R-:W-:Y:S01]  /*8980*/  ULDC UR7, c[0x0][0x154] ;  /* 0x0000550000077ab9 */ /* 0x000fe20000000800 */
[----:B------:R-:W-:-:S03]  /*8990*/  IMAD.IADD R7, R7, 0x1, R9 ;  /* 0x0000000107077824 */ /* 0x000fc600078e0209 */
[----:B------:R-:W3:Y:S02]  /*89a0*/  F2I.U32.TRUNC.NTZ R8, R8 ;  /* 0x0000000800087305 */ /* 0x000ee4000020f000 */
[----:B------:R-:W-:Y:S02]  /*89b0*/  SHF.R.U64 R11, R6, UR6, R7 ;  /* 0x00000006060b7c19 */ /* 0x000fe40008001207 */
[----:B-1----:R-:W-:-:S05]  /*89c0*/  I2FP.F32.U32 R6, R0 ;  /* 0x0000000000067245 */ /* 0x002fca0000201000 */
[----:B------:R-:W-:Y:S01]  /*89d0*/  FMUL R21, R6, UR7 ;  /* 0x0000000706157c20 */ /* 0x000fe20008400000 */
[----:B------:R-:W-:Y:S01]  /*89e0*/  SHF.R.U32.HI R6, RZ, UR6, R7 ;  /* 0x00000006ff067c19 */ /* 0x000fe20008011607 */
[----:B------:R-:W-:-:S03]  /*89f0*/  ULDC UR6, c[0x0][0x758] ;  /* 0x0001d60000067ab9 */ /* 0x000fc60000000800 */
[--C-:B------:R-:W-:Y:S01]  /*8a00*/  SHF.R.U64 R20, R11, UR8, R6.reuse ;  /* 0x000000080b147c19 */ /* 0x100fe20008001206 */
[----:B------:R-:W1:Y:S01]  /*8a10*/  F2I.U32.TRUNC.NTZ R21, R21 ;  /* 0x0000001500157305 */ /* 0x000e62000020f000 */
[----:B------:R-:W-:Y:S01]  /*8a20*/  SHF.R.U32.HI R7, RZ, UR8, R6 ;  /* 0x00000008ff077c19 */ /* 0x000fe20008011606 */
[----:B---3--:R-:W-:-:S03]  /*8a30*/  IMAD.MOV R8, RZ, RZ, -R8 ;  /* 0x000000ffff087224 */ /* 0x008fc600078e0a08 */
[----:B------:R-:W-:Y:S01]  /*8a40*/  SHF.R.U64 R18, R20, UR6, R7 ;  /* 0x0000000614127c19 */ /* 0x000fe20008001207 */
[----:B--2---:R-:W-:Y:S01]  /*8a50*/  IMAD R15, R22, R8, R15 ;  /* 0x00000008160f7224 */ /* 0x004fe200078e020f */
[----:B------:R-:W-:-:S03]  /*8a60*/  SHF.R.U32.HI R23, RZ, UR6, R7 ;  /* 0x00000006ff177c19 */ /* 0x000fc60008011607 */
[----:B------:R-:W-:Y:S02]  /*8a70*/  IMAD.MOV.U32 R6, RZ, RZ, R18 ;  /* 0x000000ffff067224 */ /* 0x000fe400078e0012 */
[----:B------:R-:W-:Y:S01]  /*8a80*/  IMAD.MOV.U32 R7, RZ, RZ, R23 ;  /* 0x000000ffff077224 */ /* 0x000fe200078e0017 */
[----:B-1----:R-:W-:Y:S06]  /*8a90*/  @!P1 BRA `(.L_x_167) ;  /* 0x0000000000289947 */ /* 0x002fec0003800000 */
[----:B------:R-:W-:Y:S02]  /*8aa0*/  ULDC UR6, c[0x0][0x74c] ;  /* 0x0001d30000067ab9 */ /* 0x000fe40000000800 */
[----:B------:R-:W-:-:S05]  /*8ab0*/  IADD3 R7, P1, R18, UR6, RZ ;  /* 0x0000000612077c10 */ /* 0x000fca000ff3e0ff */
[----:B------:R-:W-:-:S04]  /*8ac0*/  IMAD.X R23, RZ, RZ, R23, P1 ;  /* 0x000000ffff177224 */ /* 0x000fc800008e0617 */
[----:B------:R-:W-:-:S04]  /*8ad0*/  IMAD.WIDE.U32 R8, R23, UR10, RZ ;  /* 0x0000000a17087c25 */ /* 0x000fc8000f8e00ff */
[----:B------:R-:W-:-:S04]  /*8ae0*/  IMAD.WIDE.U32 R8, P1, R7, UR11, R8 ;  /* 0x0000000b07087c25 */ /* 0x000fc8000f820008 */
[----:B------:R-:W-:-:S04]  /*8af0*/  IMAD.WIDE.U32 R6, R7, UR10, RZ ;  /* 0x0000000a07067c25 */ /* 0x000fc8000f8e00ff */
[----:B------:R-:W-:Y:S01]  /*8b00*/  IMAD.MOV.U32 R6, RZ, RZ, R9 ;  /* 0x000000ffff067224 */ /* 0x000fe200078e0009 */
[----:B------:R-:W-:Y:S01]  /*8b10*/  IADD3 RZ, P2, R7, R8, RZ ;  /* 0x0000000807ff7210 */ /* 0x000fe20007f5e0ff */
[----:B------:R-:W-:-:S04]  /*8b20*/  IMAD.X R7, RZ, RZ, RZ, P1 ;  /* 0x000000ffff077224 */ /* 0x000fc800008e06ff */
[----:B------:R-:W-:-:S08]  /*8b30*/  IMAD.WIDE.U32.X R6, R23, UR11, R6, P2 ;  /* 0x0000000b17067c25 */ /* 0x000fd000090e0406 */
.L_x_167:
[----:B------:R-:W-:Y:S01]  /*8b40*/  ULDC UR6, c[0x0][0x748] ;  /* 0x0001d20000067ab9 */ /* 0x000fe20000000800 */
[----:B------:R-:W-:Y:S01]  /*8b50*/  LOP3.LUT R20, R20, UR21, RZ, 0xc0, !PT ;  /* 0x0000001514147c12 */ /* 0x000fe2000f8ec0ff */
[----:B------:R-:W-:Y:S01]  /*8b60*/  IMAD.MOV R21, RZ, RZ, -R21 ;  /* 0x000000ffff157224 */ /* 0x000fe200078e0a15 */
[----:B------:R-:W-:Y:S01]  /*8b70*/  SHF.R.U64 R7, R6, UR6, R7 ;  /* 0x0000000606077c19 */ /* 0x000fe20008001207 */
[----:B------:R-:W-:Y:S01]  /*8b80*/  ULDC UR6, c[0x0][0x738] ;  /* 0x0001ce0000067ab9 */ /* 0x000fe20000000800 */
[----:B------:R-:W-:Y:S01]  /*8b90*/  LOP3.LUT R11, R11, UR4, RZ, 0xc0, !PT ;  /* 0x000000040b0b7c12 */ /* 0x000fe2000f8ec0ff */
[----:B0-----:R-:W-:Y:S01]  /*8ba0*/  @P3 IMAD R15, R19, R21, R0 ;  /* 0x00000015130f3224 */ /* 0x001fe200078e0200 */
[----:B------:R-:W-:Y:S01]  /*8bb0*/  ULDC UR7, c[0x0][0x710] ;  /* 0x0001c40000077ab9 */ /* 0x000fe20000000800 */
[----:B------:R-:W-:Y:S02]  /*8bc0*/  IMAD.MOV R9, RZ, RZ, -R7 ;  /* 0x000000ffff097224 */ /* 0x000fe400078e0a07 */
[----:B------:R-:W-:-:S02]  /*8bd0*/  IMAD R20, R7, UR5, R20 ;  /* 0x0000000507147c24 */ /* 0x000fc4000f8e0214 */
[----:B------:R-:W-:Y:S01]  /*8be0*/  IMAD R18, R9, UR6, R18 ;  /* 0x0000000609127c24 */ /* 0x000fe2000f8e0212 */
[----:B------:R-:W-:Y:S01]  /*8bf0*/  ULDC UR6, c[0x0][0x700] ;  /* 0x0001c00000067ab9 */ /* 0x000fe20000000800 */
[----:B------:R-:W-:Y:S02]  /*8c00*/  IMAD R15, R20, UR7, R15 ;  /* 0x00000007140f7c24 */ /* 0x000fe4000f8e020f */
[----:B------:R-:W-:Y:S02]  /*8c10*/  IMAD R18, R18, UR6, R11 ;  /* 0x0000000612127c24 */ /* 0x000fe4000f8e020b */
[----:B------:R-:W-:-:S03]  /*8c20*/  IMAD.MOV.U32 R0, RZ, RZ, 0x1 ;  /* 0x00000001ff007424 */ /* 0x000fc600078e00ff */
[----:B------:R-:W-:Y:S02]  /*8c30*/  SEL R9, R18, R15, !P3 ;  /* 0x0000000f12097207 */ /* 0x000fe40005800000 */
[----:B------:R-:W-:-:S07]  /*8c40*/  SEL R8, R15, R18, !P3 ;  /* 0x000000120f087207 */ /* 0x000fce0005800000 */
.L_x_165:
[----:B------:R-:W-:Y:S05]  /*8c50*/  BSYNC B1 ;  /* 0x0000000000017941 */ /* 0x000fea0003800000 */
.L_x_164:
[----:B------:R-:W-:-:S13]  /*8c60*/  LOP3.LUT P1, RZ, R0, 0xff, RZ, 0xc0, !PT ;  /* 0x000000ff00ff7812 */ /* 0x000fda000782c0ff */
[----:B------:R-:W-:Y:S05]  /*8c70*/  @P1 BRA `(.L_x_168) ;  /* 0xfffffff400141947 */ /* 0x000fea000383ffff */
[----:B------:R-:W-:Y:S05]  /*8c80*/  BSYNC B0 ;  /* 0x0000000000007941 */ /* 0x000fea0003800000 */
.L_x_156:
[----:B------:R-:W-:-:S03]  /*8c90*/  UMOV UR6, 0xffffffff ;  /* 0xffffffff00067882 */ /* 0x000fc60000000000 */
[----:B------:R-:W-:Y:S05]  /*8ca0*/  BRA.DIV UR6, `(.L_x_169) ;  /* 0x0000000606947947 */ /* 0x000fea000b800000 */
[----:B------:R-:W-:-:S13]  /*8cb0*/  ELECT P0, URZ, PT ;  /* 0x00000000003f782f */ /* 0x000fda0003800000 */
.L_x_187:
[----:B------:R-:W-:Y:S04]  /*8cc0*/  BSSY B0, `(.L_x_170) ;  /* 0x000004f000007945 */ /* 0x000fe80003800000 */
[----:B------:R-:W-:Y:S05]  /*8cd0*/  @!P0 BRA `(.L_x_171) ;  /* 0x0000000400348947 */ /* 0x000fea0003800000 */
[----:B------:R-:W-:-:S04]  /*8ce0*/  LOP3.LUT R4, R4, 0x2, RZ, 0xfc, !PT ;  /* 0x0000000204047812 */ /* 0x000fc800078efcff */
[----:B------:R-:W-:-:S13]  /*8cf0*/  ISETP.NE.AND P0, PT, R4, 0x3, PT ;  /* 0x000000030400780c */ /* 0x000fda0003f05270 */
[----:B------:R-:W-:Y:S05]  /*8d00*/  @!P0 BRA `(.L_x_172) ;  /* 0x0000000000048947 */ /* 0x000fea0003800000 */
[----:B------:R-:W-:Y:S01]  /*8d10*/  BPT.TRAP 0x1 ;  /* 0x000000040000795c */ /* 0x000fe20000300000 */
.L_x_172:
[----:B------:R-:W0:Y:S01]  /*8d20*/  S2R R3, SR_CgaCtaId ;  /* 0x0000000000037919 */ /* 0x000e220000008800 */
[----:B------:R-:W-:Y:S02]  /*8d30*/  MOV R0, 0x400 ;  /* 0x0000040000007802 */ /* 0x000fe40000000f00 */
[----:B------:R-:W-:Y:S02]  /*8d40*/  SHF.L.U32 R2, R12, 0x1f, RZ ;  /* 0x0000001f0c027819 */ /* 0x000fe400000006ff */
[----:B0-----:R-:W-:-:S05]  /*8d50*/  LEA R0, R3, R0, 0x18 ;  /* 0x0000000003007211 */ /* 0x001fca00078ec0ff */
[----:B------:R-:W-:-:S04]  /*8d60*/  VIADD R0, R0, 0x40 ;  /* 0x0000004000007836 */ /* 0x000fc80000000000 */
[C---:B------:R-:W-:Y:S02]  /*8d70*/  IMAD R7, R5.reuse, 0x8, R0 ;  /* 0x0000000805077824 */ /* 0x040fe400078e0200 */
[----:B------:R-:W-:Y:S02]  /*8d80*/  VIADD R5, R5, 0x1 ;  /* 0x0000000105057836 */ /* 0x000fe40000000000 */
[----:B------:R-:W0:Y:S03]  /*8d90*/  SYNCS.PHASECHK.TRANS64.TRYWAIT P0, [R7+URZ], R2 ;  /* 0x00000002070075a7 */ /* 0x000e26000800017f */
[----:B------:R-:W-:-:S04]  /*8da0*/  ISETP.NE.AND P1, PT, R5, 0x8, PT ;  /* 0x000000080500780c */ /* 0x000fc80003f25270 */
[----:B------:R-:W-:Y:S02]  /*8db0*/  SEL R3, RZ, 0x1, P1 ;  /* 0x00000001ff037807 */ /* 0x000fe40000800000 */
[----:B------:R-:W-:Y:S02]  /*8dc0*/  SEL R5, R5, RZ, P1 ;  /* 0x000000ff05057207 */ /* 0x000fe40000800000 */
[----:B------:R-:W-:-:S03]  /*8dd0*/  LOP3.LUT R12, R12, R3, RZ, 0x3c, !PT ;  /* 0x000000030c0c7212 */ /* 0x000fc600078e3cff */
[----:B------:R-:W-:Y:S01]  /*8de0*/  IMAD R9, R5, 0x8, R0 ;  /* 0x0000000805097824 */ /* 0x000fe200078e0200 */
[----:B------:R-:W-:Y:S01]  /*8df0*/  SHF.L.U32 R4, R12, 0x1f, RZ ;  /* 0x0000001f0c047819 */ /* 0x000fe200000006ff */
[----:B0-----:R-:W-:Y:S06]  /*8e00*/  @!P0 BRA `(.L_x_173) ;  /* 0x0000000400608947 */ /* 0x001fec0003800000 */
.L_x_188:
[----:B------:R-:W1:Y:S01]  /*8e10*/  SYNCS.PHASECHK.TRANS64.TRYWAIT P0, [R9+URZ], R4 ;  /* 0x00000004090075a7 */ /* 0x000e62000800017f */
[----:B0-----:R-:W-:-:S05]  /*8e20*/  VIADD R2, R5, 0x1 ;  /* 0x0000000105027836 */ /* 0x001fca0000000000 */
[----:B------:R-:W-:-:S04]  /*8e30*/  ISETP.NE.AND P1, PT, R2, 0x8, PT ;  /* 0x000000080200780c */ /* 0x000fc80003f25270 */
[----:B------:R-:W-:Y:S02]  /*8e40*/  SEL R3, RZ, 0x1, P1 ;  /* 0x00000001ff037807 */ /* 0x000fe40000800000 */
[----:B------:R-:W-:Y:S02]  /*8e50*/  SEL R7, R2, RZ, P1 ;  /* 0x000000ff02077207 */ /* 0x000fe40000800000 */
[----:B------:R-:W-:-:S03]  /*8e60*/  LOP3.LUT R12, R12, R3, RZ, 0x3c, !PT ;  /* 0x000000030c0c7212 */ /* 0x000fc600078e3cff */
[----:B------:R-:W-:Y:S01]  /*8e70*/  IMAD R6, R7, 0x8, R0 ;  /* 0x0000000807067824 */ /* 0x000fe200078e0200 */
[----:B------:R-:W-:Y:S01]  /*8e80*/  SHF.L.U32 R5, R12, 0x1f, RZ ;  /* 0x0000001f0c057819 */ /* 0x000fe200000006ff */
[----:B-1----:R-:W-:Y:S06]  /*8e90*/  @!P0 BRA `(.L_x_174) ;  /* 0x0000000400508947 */ /* 0x002fec0003800000 */
.L_x_189:
[----:B------:R-:W1:Y:S01]  /*8ea0*/  SYNCS.PHASECHK.TRANS64.TRYWAIT P0, [R6+URZ], R5 ;  /* 0x00000005060075a7 */ /* 0x000e62000800017f */
[----:B------:R-:W-:-:S05]  /*8eb0*/  VIADD R2, R7, 0x1 ;  /* 0x0000000107027836 */ /* 0x000fca0000000000 */
[----:B------:R-:W-:-:S04]  /*8ec0*/  ISETP.NE.AND P1, PT, R2, 0x8, PT ;  /* 0x000000080200780c */ /* 0x000fc80003f25270 */
[----:B------:R-:W-:Y:S02]  /*8ed0*/  SEL R3, RZ, 0x1, P1 ;  /* 0x00000001ff037807 */ /* 0x000fe40000800000 */
[----:B------:R-:W-:Y:S02]  /*8ee0*/  SEL R7, R2, RZ, P1 ;  /* 0x000000ff02077207 */ /* 0x000fe40000800000 */
[----:B------:R-:W-:-:S03]  /*8ef0*/  LOP3.LUT R12, R12, R3, RZ, 0x3c, !PT ;  /* 0x000000030c0c7212 */ /* 0x000fc600078e3cff */
[----:B0-----:R-:W-:Y:S01]  /*8f00*/  IMAD R9, R7, 0x8, R0 ;  /* 0x0000000807097824 */ /* 0x001fe200078e0200 */
[----:B------:R-:W-:Y:S01]  /*8f10*/  SHF.L.U32 R4, R12, 0x1f, RZ ;  /* 0x0000001f0c047819 */ /* 0x000fe200000006ff */
[----:B-1----:R-:W-:Y:S06]  /*8f20*/  @!P0 BRA `(.L_x_175) ;  /* 0x0000000400408947 */ /* 0x002fec0003800000 */
.L_x_190:
        /* <DEDUP_REMOVED lines=9> */
.L_x_191:
        /* <DEDUP_REMOVED lines=9> */
.L_x_192:
        /* <DEDUP_REMOVED lines=9> */
.L_x_193:
[----:B------:R-:W1:Y:S01]  /*90e0*/  SYNCS.PHASECHK.TRANS64.TRYWAIT P0, [R6+URZ], R5 ;  /* 0x00000005060075a7 */ /* 0x000e62000800017f */
[----:B------:R-:W-:-:S05]  /*90f0*/  VIADD R2, R7, 0x1 ;  /* 0x0000000107027836 */ /* 0x000fca0000000000 */
[----:B------:R-:W-:-:S04]  /*9100*/  ISETP.NE.AND P1, PT, R2, 0x8, PT ;  /* 0x000000080200780c */ /* 0x000fc80003f25270 */
[----:B0-----:R-:W-:Y:S02]  /*9110*/  SEL R4, RZ, 0x1, P1 ;  /* 0x00000001ff047807 */ /* 0x001fe40000800000 */
[----:B------:R-:W-:Y:S02]  /*9120*/  SEL R3, R2, RZ, P1 ;  /* 0x000000ff02037207 */ /* 0x000fe40000800000 */
[----:B------:R-:W-:Y:S01]  /*9130*/  LOP3.LUT R4, R11, R4, RZ, 0x3c, !PT ;  /* 0x000000040b047212 */ /* 0x000fe200078e3cff */
[----:B-1----:R-:W-:Y:S06]  /*9140*/  @!P0 BRA `(.L_x_179) ;  /* 0x0000000400088947 */ /* 0x002fec0003800000 */
.L_x_194:
[----:B------:R-:W-:Y:S01]  /*9150*/  IMAD R3, R3, 0x8, R0 ;  /* 0x0000000803037824 */ /* 0x000fe200078e0200 */
[----:B------:R-:W-:-:S07]  /*9160*/  SHF.L.U32 R0, R4, 0x1f, RZ ;  /* 0x0000001f04007819 */ /* 0x000fce00000006ff */
.L_x_180:
[----:B-1----:R1:W2:Y:S02]  /*9170*/  SYNCS.PHASECHK.TRANS64.TRYWAIT P0, [R3+URZ], R0 ;  /* 0x00000000030075a7 */ /* 0x0022a4000800017f */
[----:B--2---:R-:W-:Y:S05]  /*9180*/  @!P0 NANOSLEEP.SYNCS 0x989680 ;  /* 0x009896800000895d */ /* 0x004fea0003900000 */
[----:B------:R-:W2:Y:S02]  /*9190*/  @!P0 SYNCS.PHASECHK.TRANS64 P0, [R3+URZ], R0 ;  /* 0x00000000030085a7 */ /* 0x000ea4000800007f */
[----:B--2---:R-:W-:Y:S05]  /*91a0*/  @!P0 BRA `(.L_x_180) ;  /* 0xfffffffc00f08947 */ /* 0x004fea000383ffff */
.L_x_171:
[----:B------:R-:W-:Y:S05]  /*91b0*/  BSYNC B0 ;  /* 0x0000000000007941 */ /* 0x000fea0003800000 */
.L_x_170:
[----:B------:R-:W-:Y:S05]  /*91c0*/  EXIT ;  /* 0x000000000000794d */ /* 0x000fea0003800000 */
.L_x_18:
[----:B-1----:R-:W-:-:S04]  /*91d0*/  IMAD.U32 R14, RZ, RZ, UR12 ;  /* 0x0000000cff0e7e24 */ /* 0x002fc8000f8e00ff */
[----:B------:R1:W4:Y:S03]  /*91e0*/  SYNCS.PHASECHK.TRANS64.TRYWAIT P0, [R14+URZ], R9 ;  /* 0x000000090e0075a7 */ /* 0x000326000800017f */
[----:B----4-:R-:W-:Y:S05]  /*91f0*/  @!P0 NANOSLEEP.SYNCS 0x989680 ;  /* 0x009896800000895d */ /* 0x010fea0003900000 */
[----:B------:R-:W4:Y:S02]  /*9200*/  @!P0 SYNCS.PHASECHK.TRANS64 P0, [R14+URZ], R9 ;  /* 0x000000090e0085a7 */ /* 0x000f24000800007f */
[----:B----4-:R-:W-:Y:S05]  /*9210*/  @!P0 BRA `(.L_x_18) ;  /* 0xfffffffc00ec8947 */ /* 0x010fea000383ffff */
[----:B------:R-:W-:Y:S05]  /*9220*/  BRA `(.L_x_17) ;  /* 0xffffff8400bc7947 */ /* 0x000fea000383ffff */
.L_x_157:
[----:B------:R-:W-:Y:S01]  /*9230*/  BSSY B1, `(.L_x_181) ;  /* 0x0000006000017945 */ /* 0x000fe20003800000 */
[----:B------:R-:W-:-:S07]  /*9240*/  IMAD.MOV.U32 R0, RZ, RZ, -0x1 ;  /* 0xffffffffff007424 */ /* 0x000fce00078e00ff */
[----:B------:R-:W-:Y:S05]  /*9250*/  WARPSYNC.COLLECTIVE R0, `(.L_x_182) ;  /* 0x00000000000c7348 */ /* 0x000fea0003c00000 */
[----:B------:R-:W-:Y:S02]  /*9260*/  ELECT P1, UR62, PT ;  /* 0x00000000003e782f */ /* 0x000fe40003820000 */
[----:B------:R-:W-:Y:S01]  /*9270*/  MOV R0, UR62 ;  /* 0x0000003e00007c02 */ /* 0x000fe20008000f00 */
[----:B------:R-:W-:Y:S10]  /*9280*/  ENDCOLLECTIVE ;  /* 0x000000000000791b */ /* 0x000ff40003800000 */
.L_x_182:
[----:B------:R-:W-:Y:S05]  /*9290*/  BSYNC B1 ;  /* 0x0000000000017941 */ /* 0x000fea0003800000 */
.L_x_181:
[----:B------:R-:W-:Y:S05]  /*92a0*/  BRA `(.L_x_183) ;  /* 0xffffffec00947947 */ /* 0x000fea000383ffff */
.L_x_160:
[----:B-1----:R1:W2:Y:S02]  /*92b0*/  SYNCS.PHASECHK.TRANS64.TRYWAIT P1, [R19+URZ+0x40], R8 ;  /* 0x00004008130075a7 */ /* 0x0022a4000802017f */
[----:B--2---:R-:W-:Y:S05]  /*92c0*/  @!P1 NANOSLEEP.SYNCS 0x989680 ;  /* 0x009896800000995d */ /* 0x004fea0003900000 */
[----:B------:R-:W2:Y:S02]  /*92d0*/  @!P1 SYNCS.PHASECHK.TRANS64 P1, [R19+URZ+0x40], R8 ;  /* 0x00004008130095a7 */ /* 0x000ea4000802007f */
[----:B--2---:R-:W-:Y:S05]  /*92e0*/  @!P1 BRA `(.L_x_160) ;  /* 0xfffffffc00f09947 */ /* 0x004fea000383ffff */
[----:B------:R-:W-:Y:S05]  /*92f0*/  BRA `(.L_x_184) ;  /* 0xffffffec00d07947 */ /* 0x000fea000383ffff */
.L_x_169:
[----:B------:R-:W-:Y:S01]  /*9300*/  BSSY B0, `(.L_x_185) ;  /* 0x0000006000007945 */ /* 0x000fe20003800000 */
[----:B------:R-:W-:-:S07]  /*9310*/  IMAD.MOV.U32 R0, RZ, RZ, -0x1 ;  /* 0xffffffffff007424 */ /* 0x000fce00078e00ff */
[----:B------:R-:W-:Y:S05]  /*9320*/  WARPSYNC.COLLECTIVE R0, `(.L_x_186) ;  /* 0x00000000000c7348 */ /* 0x000fea0003c00000 */
[----:B------:R-:W-:Y:S02]  /*9330*/  ELECT P1, UR62, PT ;  /* 0x00000000003e782f */ /* 0x000fe40003820000 */
[----:B------:R-:W-:Y:S01]  /*9340*/  MOV R0, UR62 ;  /* 0x0000003e00007c02 */ /* 0x000fe20008000f00 */
[----:B------:R-:W-:Y:S10]  /*9350*/  ENDCOLLECTIVE ;  /* 0x000000000000791b */ /* 0x000ff40003800000 */
.L_x_186:
[----:B------:R-:W-:Y:S05]  /*9360*/  BSYNC B0 ;  /* 0x0000000000007941 */ /* 0x000fea0003800000 */
.L_x_185:
[----:B------:R-:W-:Y:S01]  /*9370*/  PLOP3.LUT P0, PT, P1, PT, PT, 0x80, 0x0 ;  /* 0x000000000000781c */ /* 0x000fe20000f0f070 */
[----:B------:R-:W-:-:S12]  /*9380*/  BRA `(.L_x_187) ;  /* 0xfffffff8004c7947 */ /* 0x000fd8000383ffff */
.L_x_173:
[----:B0-----:R0:W1:Y:S02]  /*9390*/  SYNCS.PHASECHK.TRANS64.TRYWAIT P0, [R7+URZ], R2 ;  /* 0x00000002070075a7 */ /* 0x001064000800017f */
[----:B-1----:R-:W-:Y:S05]  /*93a0*/  @!P0 NANOSLEEP.SYNCS 0x989680 ;  /* 0x009896800000895d */ /* 0x002fea0003900000 */
[----:B------:R-:W1:Y:S02]  /*93b0*/  @!P0 SYNCS.PHASECHK.TRANS64 P0, [R7+URZ], R2 ;  /* 0x00000002070085a7 */ /* 0x000e64000800007f */
[----:B-1----:R-:W-:Y:S05]  /*93c0*/  @!P0 BRA `(.L_x_173) ;  /* 0xfffffffc00f08947 */ /* 0x002fea000383ffff */
[----:B------:R-:W-:Y:S05]  /*93d0*/  BRA `(.L_x_188) ;  /* 0xfffffff8008c7947 */ /* 0x000fea000383ffff */
.L_x_174:
[----:B0-----:R0:W1:Y:S02]  /*93e0*/  SYNCS.PHASECHK.TRANS64.TRYWAIT P0, [R9+URZ], R4 ;  /* 0x00000004090075a7 */ /* 0x001064000800017f */
[----:B-1----:R-:W-:Y:S05]  /*93f0*/  @!P0 NANOSLEEP.SYNCS 0x989680 ;  /* 0x009896800000895d */ /* 0x002fea0003900000 */
[----:B------:R-:W1:Y:S02]  /*9400*/  @!P0 SYNCS.PHASECHK.TRANS64 P0, [R9+URZ], R4 ;  /* 0x00000004090085a7 */ /* 0x000e64000800007f */
[----:B-1----:R-:W-:Y:S05]  /*9410*/  @!P0 BRA `(.L_x_174) ;  /* 0xfffffffc00f08947 */ /* 0x002fea000383ffff */
[----:B------:R-:W-:Y:S05]  /*9420*/  BRA `(.L_x_189) ;  /* 0xfffffff8009c7947 */ /* 0x000fea000383ffff */
.L_x_175:
[----:B0-----:R0:W1:Y:S02]  /*9430*/  SYNCS.PHASECHK.TRANS64.TRYWAIT P0, [R6+URZ], R5 ;  /* 0x00000005060075a7 */ /* 0x001064000800017f */
[----:B-1----:R-:W-:Y:S05]  /*9440*/  @!P0 NANOSLEEP.SYNCS 0x989680 ;  /* 0x009896800000895d */ /* 0x002fea0003900000 */
[----:B------:R-:W1:Y:S02]  /*9450*/  @!P0 SYNCS.PHASECHK.TRANS64 P0, [R6+URZ], R5 ;  /* 0x00000005060085a7 */ /* 0x000e64000800007f */
[----:B-1----:R-:W-:Y:S05]  /*9460*/  @!P0 BRA `(.L_x_175) ;  /* 0xfffffffc00f08947 */ /* 0x002fea000383ffff */
[----:B------:R-:W-:Y:S05]  /*9470*/  BRA `(.L_x_190) ;  /* 0xfffffff800ac7947 */ /* 0x000fea000383ffff */
.L_x_176:
[----:B0-----:R0:W1:Y:S02]  /*9480*/  SYNCS.PHASECHK.TRANS64.TRYWAIT P0, [R9+URZ], R4 ;  /* 0x00000004090075a7 */ /* 0x001064000800017f */
[----:B-1----:R-:W-:Y:S05]  /*9490*/  @!P0 NANOSLEEP.SYNCS 0x989680 ;  /* 0x009896800000895d */ /* 0x002fea0003900000 */
[----:B------:R-:W1:Y:S02]  /*94a0*/  @!P0 SYNCS.PHASECHK.TRANS64 P0, [R9+URZ], R4 ;  /* 0x00000004090085a7 */ /* 0x000e64000800007f */
[----:B-1----:R-:W-:Y:S05]  /*94b0*/  @!P0 BRA `(.L_x_176) ;  /* 0xfffffffc00f08947 */ /* 0x002fea000383ffff */
[----:B------:R-:W-:Y:S05]  /*94c0*/  BRA `(.L_x_191) ;  /* 0xfffffff800bc7947 */ /* 0x000fea000383ffff */
.L_x_177:
[----:B0-----:R0:W1:Y:S02]  /*94d0*/  SYNCS.PHASECHK.TRANS64.TRYWAIT P0, [R6+URZ], R5 ;  /* 0x00000005060075a7 */ /* 0x001064000800017f */
[----:B-1----:R-:W-:Y:S05]  /*94e0*/  @!P0 NANOSLEEP.SYNCS 0x989680 ;  /* 0x009896800000895d */ /* 0x002fea0003900000 */
[----:B------:R-:W1:Y:S02]  /*94f0*/  @!P0 SYNCS.PHASECHK.TRANS64 P0, [R6+URZ], R5 ;  /* 0x00000005060085a7 */ /* 0x000e64000800007f */
[----:B-1----:R-:W-:Y:S05]  /*9500*/  @!P0 BRA `(.L_x_177) ;  /* 0xfffffffc00f08947 */ /* 0x002fea000383ffff */
[----:B------:R-:W-:Y:S05]  /*9510*/  BRA `(.L_x_192) ;  /* 0xfffffff800cc7947 */ /* 0x000fea000383ffff */
.L_x_178:
[----:B0-----:R0:W1:Y:S02]  /*9520*/  SYNCS.PHASECHK.TRANS64.TRYWAIT P0, [R9+URZ], R4 ;  /* 0x00000004090075a7 */ /* 0x001064000800017f */
[----:B-1----:R-:W-:Y:S05]  /*9530*/  @!P0 NANOSLEEP.SYNCS 0x989680 ;  /* 0x009896800000895d */ /* 0x002fea0003900000 */
[----:B------:R-:W1:Y:S02]  /*9540*/  @!P0 SYNCS.PHASECHK.TRANS64 P0, [R9+URZ], R4 ;  /* 0x00000004090085a7 */ /* 0x000e64000800007f */
[----:B-1----:R-:W-:Y:S05]  /*9550*/  @!P0 BRA `(.L_x_178) ;  /* 0xfffffffc00f08947 */ /* 0x002fea000383ffff */
[----:B------:R-:W-:Y:S05]  /*9560*/  BRA `(.L_x_193) ;  /* 0xfffffff800dc7947 */ /* 0x000fea000383ffff */
.L_x_179:
[----:B0-----:R0:W1:Y:S02]  /*9570*/  SYNCS.PHASECHK.TRANS64.TRYWAIT P0, [R6+URZ], R5 ;  /* 0x00000005060075a7 */ /* 0x001064000800017f */
[----:B-1----:R-:W-:Y:S05]  /*9580*/  @!P0 NANOSLEEP.SYNCS 0x989680 ;  /* 0x009896800000895d */ /* 0x002fea0003900000 */
[----:B------:R-:W1:Y:S02]  /*9590*/  @!P0 SYNCS.PHASECHK.TRANS64 P0, [R6+URZ], R5 ;  /* 0x00000005060085a7 */ /* 0x000e64000800007f */
[----:B-1----:R-:W-:Y:S05]  /*95a0*/  @!P0 BRA `(.L_x_179) ;  /* 0xfffffffc00f08947 */ /* 0x002fea000383ffff */
[----:B------:R-:W-:Y:S05]  /*95b0*/  BRA `(.L_x_194) ;  /* 0xfffffff800e47947 */ /* 0x000fea000383ffff */
.L_x_195:
[----:B------:R-:W-:-:S00]  /*95c0*/  BRA `(.L_x_195) ;  /* 0xfffffffc00fc7947 */ /* 0x000fc0000383ffff */
[----:B------:R-:W-:-:S00]  /*95d0*/  NOP ;  /* 0x0000000000007918 */ /* 0x000fc00000000000 */
        /* <DEDUP_REMOVED lines=10> */
.L_x_196:


//--------------------- .nv.shared._ZN7cutlass13device_kernelINS_4gemm6kernel13GemmUniversalIN4cute5tupleIJiiiiEEENS1_10collective13CollectiveMmaINS1_43MainloopSm90TmaGmmaWarpSpecializedSparseFP8ILi8ENS5_IJNS4_1CILi1EEESB_SB_EEENS1_35KernelTmaWarpSpecializedCooperativeEEENS5_IJNSA_ILi128EEESF_SF_EEENS_12float_e4m3_tENS5_IJNS4_6LayoutINS5_IJiNS5_IJNSA_ILi2EEEiEEEiEEENS5_IJlNS5_IJSB_SJ_EEElEEEEENSI_INS5_IJNS5_IJNSA_ILi64EEEiEEENS5_IJSF_iEEEiEEENS5_IJNS5_IJSF_NSA_ILi8192EEEEEENS5_IJSB_lEEElEEEEEEEESH_NS5_IJlSB_lEEENS4_8TiledMMAINS4_8MMA_AtomIJNS4_4SM904GMMA6SPARSE32GMMA_64x128x64_F32E4M3E4M3_SS_TNILNS13_7ScaleInE1ELS16_1ELNS13_9SparseSelE0EEEEEENSI_INS5_IJSJ_SB_SB_EEENS5_IJSB_NSA_ILi0EEES1B_EEEEENS5_IJNS4_10UnderscoreES1E_S1E_EEEEENS4_13SM90_TMA_LOADENS4_14ComposedLayoutINS4_7SwizzleILi2ELi4ELi3EEENS4_25smem_sparse_ptr_flag_bitsILi2ELi8EEENSI_INS5_IJNS5_IJSB_NSA_ILi8EEEEEENS5_IJSJ_SP_EEEEEENS5_IJNS5_IJS1B_SF_EEESM_EEEEEEEvNS4_8identityES1H_NS1I_INS1J_ILi3ELi4ELi3EEENS4_18smem_ptr_flag_bitsILi8EEENSI_INS5_IJS1N_SF_EEENS5_IJSF_SB_EEEEEEEvS1V_EENS_8epilogue10collective6detail29Sm90TmaWarpSpecializedAdapterINS25_15DefaultEpilogueIfNS5_IJSB_llEEES29_NS24_6thread17LinearCombinationIfLi1EffLNS2A_9ScaleType4KindE0ELNS_15FloatRoundStyleE2EfEENS1_15EpilogueDefaultEEEEEvvEEEEvNT_6ParamsE --------------------------
	.section	.nv.shared._ZN7cutlass13device_kernelINS_4gemm6kernel13GemmUniversalIN4cute5tupleIJiiiiEEENS1_10collective13CollectiveMmaINS1_43MainloopSm90TmaGmmaWarpSpecializedSparseFP8ILi8ENS5_IJNS4_1CILi1EEESB_SB_EEENS1_35KernelTmaWarpSpecializedCooperativeEEENS5_IJNSA_ILi128EEESF_SF_EEENS_12float_e4m3_tENS5_IJNS4_6LayoutINS5_IJiNS5_IJNSA_ILi2EEEiEEEiEEENS5_IJlNS5_IJSB_SJ_EEElEEEEENSI_INS5_IJNS5_IJNSA_ILi64EEEiEEENS5_IJSF_iEEEiEEENS5_IJNS5_IJSF_NSA_ILi8192EEEEEENS5_IJSB_lEEElEEEEEEEESH_NS5_IJlSB_lEEENS4_8TiledMMAINS4_8MMA_AtomIJNS4_4SM904GMMA6SPARSE32GMMA_64x128x64_F32E4M3E4M3_SS_TNILNS13_7ScaleInE1ELS16_1ELNS13_9SparseSelE0EEEEEENSI_INS5_IJSJ_SB_SB_EEENS5_IJSB_NSA_ILi0EEES1B_EEEEENS5_IJNS4_10UnderscoreES1E_S1E_EEEEENS4_13SM90_TMA_LOADENS4_14ComposedLayoutINS4_7SwizzleILi2ELi4ELi3EEENS4_25smem_sparse_ptr_flag_bitsILi2ELi8EEENSI_INS5_IJNS5_IJSB_NSA_ILi8EEEEEENS5_IJSJ_SP_EEEEEENS5_IJNS5_IJS1B_SF_EEESM_EEEEEEEvNS4_8identityES1H_NS1I_INS1J_ILi3ELi4ELi3EEENS4_18smem_ptr_flag_bitsILi8EEENSI_INS5_IJS1N_SF_EEENS5_IJSF_SB_EEEEEEEvS1V_EENS_8epilogue10collective6detail29Sm90TmaWarpSpecializedAdapterINS25_15DefaultEpilogueIfNS5_IJSB_llEEES29_NS24_6thread17LinearCombinationIfLi1EffLNS2A_9ScaleType4KindE0ELNS_15FloatRoundStyleE2EfEENS1_15EpilogueDefaultEEEEEvvEEEEvNT_6ParamsE,"aw",@nobits
	.sectionflags	@""
	.align	16
	.zero		1024


//--------------------- .nv.shared.reserved.0     --------------------------
	.section	.nv.shared.reserved.0,"aw",@nobits
	.weak		__nv_reservedSMEM_offset_0_alias
	.size		__nv_reservedSMEM_offset_0_alias, 0, 0
	.other		__nv_reservedSMEM_offset_0_alias,@"STO_CUDA_RESERVED_SHARED STV_DEFAULT"
__nv_reservedSMEM_offset_0_alias:
	.zero		0


//--------------------- .nv.global                --------------------------
	.section	.nv.global,"aw",@nobits
.nv.global:
	.type		_ZN39_INTERNAL_be84b8b6_4_k_cu_9438df72_26084cute1_E,@object
	.size		_ZN39_INTERNAL_be84b8b6_4_k_cu_9438df72_26084cute1_E,(_ZN39_INTERNAL_be84b8b6_4_k_cu_9438df72_26084cuda3std3__45__cpo6cbeginE - _ZN39_INTERNAL_be84b8b6_4_k_cu_9438df72_26084cute1_E)
_ZN39_INTERNAL_be84b8b6_4_k_cu_9438df72_26084cute1_E:
	.zero		1
	.type		_ZN39_INTERNAL_be84b8b6_4_k_cu_9438df72_26084cuda3std3__45__cpo6cbeginE,@object
	.size		_ZN39_INTERNAL_be84b8b6_4_k_cu_9438df72_26084cuda3std3__45__cpo6cbeginE,(_ZN39_INTERNAL_be84b8b6_4_k_cu_9438df72_26084cuda3std3__48in_placeE - _ZN39_INTERNAL_be84b8b6_4_k_cu_9438df72_26084cuda3std3__45__cpo6cbeginE)
_ZN39_INTERNAL_be84b8b6_4_k_cu_9438df72_26084cuda3std3__45__cpo6cbeginE:
	.zero		1
	.type		_ZN39_INTERNAL_be84b8b6_4_k_cu_9438df72_26084cuda3std3__48in_placeE,@object
	.size		_ZN39_INTERNAL_be84b8b6_4_k_cu_9438df72_26084cuda3std3__48in_placeE,(_ZN39_INTERNAL_be84b8b6_4_k_cu_9438df72_26084cuda3std6ranges3__45__cpo9iter_moveE - _ZN39_INTERNAL_be84b8b6_4_k_cu_9438df72_26084cuda3std3__48in_placeE)
_ZN39_INTERNAL_be84b8b6_4_k_cu_9438df72_26084cuda3std3__48in_placeE:
	.zero		1
	.type		_ZN39_INTERNAL_be84b8b6_4_k_cu_9438df72_26084cuda3std6ranges3__45__cpo9iter_moveE,@object
	.size		_ZN39_INTERNAL_be84b8b6_4_k_cu_9438df72_26084cuda3std6ranges3__45__cpo9iter_moveE,(_ZN39_INTERNAL_be84b8b6_4_k_cu_9438df72_26084cuda3std3__45__cpo5beginE - _ZN39_INTERNAL_be84b8b6_4_k_cu_9438df72_26084cuda3std6ranges3__45__cpo9iter_moveE)
_ZN39_INTERNAL_be84b8b6_4_k_cu_9438df72_26084cuda3std6ranges3__45__cpo9iter_moveE:
	.zero		1
	.type		_ZN39_INTERNAL_be84b8b6_4_k_cu_9438df72_26084cuda3std3__45__cpo5beginE,@object
	.size		_ZN39_INTERNAL_be84b8b6_4_k_cu_9438df72_26084cuda3std3__45__cpo5beginE,(_ZN39_INTERNAL_be84b8b6_4_k_cu_9438df72_26084cuda3std3__441_GLOBAL__N__be84b8b6_4_k_cu_9438df72_26086ignoreE - _ZN39_INTERNAL_be84b8b6_4_k_cu_9438df72_26084cuda3std3__45__cpo5beginE)
_ZN39_INTERNAL_be84b8b6_4_k_cu_9438df72_26084cuda3std3__45__cpo5beginE:
	.zero		1
	.type		_ZN39_INTERNAL_be84b8b6_4_k_cu_9438df72_26084cuda3std3__441_GLOBAL__N__be84b8b6_4_k_cu_9438df72_26086ignoreE,@object
	.size		_ZN39_INTERNAL_be84b8b6_4_k_cu_9438df72_26084cuda3std3__441_GLOBAL__N__be84b8b6_4_k_cu_9438df72_26086ignoreE,(_ZN39_INTERNAL_be84b8b6_4_k_cu_9438df72_26084cute7productE - _ZN39_INTERNAL_be84b8b6_4_k_cu_9438df72_26084cuda3std3__441_GLOBAL__N__be84b8b6_4_k_cu_9438df72_26086ignoreE)
_ZN39_INTERNAL_be84b8b6_4_k_cu_9438df72_26084cuda3std3__441_GLOBAL__N__be84b8b6_4_k_cu_9438df72_26086ignoreE:
	.zero		1
	.type		_ZN39_INTERNAL_be84b8b6_4_k_cu_9438df72_26084cute7productE,@object
	.size		_ZN39_INTERNAL_be84b8b6_4_k_cu_9438df72_26084cute7productE,(_ZN39_INTERNAL_be84b8b6_4_k_cu_9438df72_26084cuda3std3__45__cpo3endE - _ZN39_INTERNAL_be84b8b6_4_k_cu_9438df72_26084cute7productE)
_ZN39_INTERNAL_be84b8b6_4_k_cu_9438df72_26084cute7productE:
	.zero		1
	.type		_ZN39_INTERNAL_be84b8b6_4_k_cu_9438df72_26084cuda3std3__45__cpo3endE,@object
	.size		_ZN39_INTERNAL_be84b8b6_4_k_cu_9438df72_26084cuda3std3__45__cpo3endE,(_ZN39_INTERNAL_be84b8b6_4_k_cu_9438df72_26084cuda3std3__419piecewise_constructE - _ZN39_INTERNAL_be84b8b6_4_k_cu_9438df72_26084cuda3std3__45__cpo3endE)
_ZN39_INTERNAL_be84b8b6_4_k_cu_9438df72_26084cuda3std3__45__cpo3endE:
	.zero		1
	.type		_ZN39_INTERNAL_be84b8b6_4_k_cu_9438df72_26084cuda3std3__419piecewise_constructE,@object
	.size		_ZN39_INTERNAL_be84b8b6_4_k_cu_9438df72_26084cuda3std3__419piecewise_constructE,(_ZN39_INTERNAL_be84b8b6_4_k_cu_9438df72_26084cuda3std3__45__cpo4cendE - _ZN39_INTERNAL_be84b8b6_4_k_cu_9438df72_26084cuda3std3__419piecewise_constructE)
_ZN39_INTERNAL_be84b8b6_4_k_cu_9438df72_26084cuda3std3__419piecewise_constructE:
	.zero		1
	.type		_ZN39_INTERNAL_be84b8b6_4_k_cu_9438df72_26084cuda3std3__45__cpo4cendE,@object
	.size		_ZN39_INTERNAL_be84b8b6_4_k_cu_9438df72_26084cuda3std3__45__cpo4cendE,(_ZN39_INTERNAL_be84b8b6_4_k_cu_9438df72_26084cuda3std6ranges3__45__cpo4swapE - _ZN39_INTERNAL_be84b8b6_4_k_cu_9438df72_26084cuda3std3__45__cpo4cendE)
_ZN39_INTERNAL_be84b8b6_4_k_cu_9438df72_26084cuda3std3__45__cpo4cendE:
	.zero		1
	.type		_ZN39_INTERNAL_be84b8b6_4_k_cu_9438df72_26084cuda3std6ranges3__45__cpo4swapE,@object
	.size		_ZN39_INTERNAL_be84b8b6_4_k_cu_9438df72_26084cuda3std6ranges3__45__cpo4swapE,(.L_7 - _ZN39_INTERNAL_be84b8b6_4_k_cu_9438df72_26084cuda3std6ranges3__45__cpo4swapE)
_ZN39_INTERNAL_be84b8b6_4_k_cu_9438df72_26084cuda3std6ranges3__45__cpo4swapE:
	.zero		1
.L_7:


//--------------------- .nv.constant0._ZN7cutlass13device_kernelINS_4gemm6kernel13GemmUniversalIN4cute5tupleIJiiiiEEENS1_10collective13CollectiveMmaINS1_43MainloopSm90TmaGmmaWarpSpecializedSparseFP8ILi8ENS5_IJNS4_1CILi1EEESB_SB_EEENS1_35KernelTmaWarpSpecializedCooperativeEEENS5_IJNSA_ILi128EEESF_SF_EEENS_12float_e4m3_tENS5_IJNS4_6LayoutINS5_IJiNS5_IJNSA_ILi2EEEiEEEiEEENS5_IJlNS5_IJSB_SJ_EEElEEEEENSI_INS5_IJNS5_IJNSA_ILi64EEEiEEENS5_IJSF_iEEEiEEENS5_IJNS5_IJSF_NSA_ILi8192EEEEEENS5_IJSB_lEEElEEEEEEEESH_NS5_IJlSB_lEEENS4_8TiledMMAINS4_8MMA_AtomIJNS4_4SM904GMMA6SPARSE32GMMA_64x128x64_F32E4M3E4M3_SS_TNILNS13_7ScaleInE1ELS16_1ELNS13_9SparseSelE0EEEEEENSI_INS5_IJSJ_SB_SB_EEENS5_IJSB_NSA_ILi0EEES1B_EEEEENS5_IJNS4_10UnderscoreES1E_S1E_EEEEENS4_13SM90_TMA_LOADENS4_14ComposedLayoutINS4_7SwizzleILi2ELi4ELi3EEENS4_25smem_sparse_ptr_flag_bitsILi2ELi8EEENSI_INS5_IJNS5_IJSB_NSA_ILi8EEEEEENS5_IJSJ_SP_EEEEEENS5_IJNS5_IJS1B_SF_EEESM_EEEEEEEvNS4_8identityES1H_NS1I_INS1J_ILi3ELi4ELi3EEENS4_18smem_ptr_flag_bitsILi8EEENSI_INS5_IJS1N_SF_EEENS5_IJSF_SB_EEEEEEEvS1V_EENS_8epilogue10collective6detail29Sm90TmaWarpSpecializedAdapterINS25_15DefaultEpilogueIfNS5_IJSB_llEEES29_NS24_6thread17LinearCombinationIfLi1EffLNS2A_9ScaleType4KindE0ELNS_15FloatRoundStyleE2EfEENS1_15EpilogueDefaultEEEEEvvEEEEvNT_6ParamsE --------------------------
	.section	.nv.constant0._ZN7cutlass13device_kernelINS_4gemm6kernel13GemmUniversalIN4cute5tupleIJiiiiEEENS1_10collective13CollectiveMmaINS1_43MainloopSm90TmaGmmaWarpSpecializedSparseFP8ILi8ENS5_IJNS4_1CILi1EEESB_SB_EEENS1_35KernelTmaWarpSpecializedCooperativeEEENS5_IJNSA_ILi128EEESF_SF_EEENS_12float_e4m3_tENS5_IJNS4_6LayoutINS5_IJiNS5_IJNSA_ILi2EEEiEEEiEEENS5_IJlNS5_IJSB_SJ_EEElEEEEENSI_INS5_IJNS5_IJNSA_ILi64EEEiEEENS5_IJSF_iEEEiEEENS5_IJNS5_IJSF_NSA_ILi8192EEEEEENS5_IJSB_lEEElEEEEEEEESH_NS5_IJlSB_lEEENS4_8TiledMMAINS4_8MMA_AtomIJNS4_4SM904GMMA6SPARSE32GMMA_64x128x64_F32E4M3E4M3_SS_TNILNS13_7ScaleInE1ELS16_1ELNS13_9SparseSelE0EEEEEENSI_INS5_IJSJ_SB_SB_EEENS5_IJSB_NSA_ILi0EEES1B_EEEEENS5_IJNS4_10UnderscoreES1E_S1E_EEEEENS4_13SM90_TMA_LOADENS4_14ComposedLayoutINS4_7SwizzleILi2ELi4ELi3EEENS4_25smem_sparse_ptr_flag_bitsILi2ELi8EEENSI_INS5_IJNS5_IJSB_NSA_ILi8EEEEEENS5_IJSJ_SP_EEEEEENS5_IJNS5_IJS1B_SF_EEESM_EEEEEEEvNS4_8identityES1H_NS1I_INS1J_ILi3ELi4ELi3EEENS4_18smem_ptr_flag_bitsILi8EEENSI_INS5_IJS1N_SF_EEENS5_IJSF_SB_EEEEEEEvS1V_EENS_8epilogue10collective6detail29Sm90TmaWarpSpecializedAdapterINS25_15DefaultEpilogueIfNS5_IJSB_llEEES29_NS24_6thread17LinearCombinationIfLi1EffLNS2A_9ScaleType4KindE0ELNS_15FloatRoundStyleE2EfEENS1_15EpilogueDefaultEEEEEvvEEEEvNT_6ParamsE,"a",@progbits
	.sectionflags	@""
	.align	4
.nv.constant0._ZN7cutlass13device_kernelINS_4gemm6kernel13GemmUniversalIN4cute5tupleIJiiiiEEENS1_10collective13CollectiveMmaINS1_43MainloopSm90TmaGmmaWarpSpecializedSparseFP8ILi8ENS5_IJNS4_1CILi1EEESB_SB_EEENS1_35KernelTmaWarpSpecializedCooperativeEEENS5_IJNSA_ILi128EEESF_SF_EEENS_12float_e4m3_tENS5_IJNS4_6LayoutINS5_IJiNS5_IJNSA_ILi2EEEiEEEiEEENS5_IJlNS5_IJSB_SJ_EEElEEEEENSI_INS5_IJNS5_IJNSA_ILi64EEEiEEENS5_IJSF_iEEEiEEENS5_IJNS5_IJSF_NSA_ILi8192EEEEEENS5_IJSB_lEEElEEEEEEEESH_NS5_IJlSB_lEEENS4_8TiledMMAINS4_8MMA_AtomIJNS4_4SM904GMMA6SPARSE32GMMA_64x128x64_F32E4M3E4M3_SS_TNILNS13_7ScaleInE1ELS16_1ELNS13_9SparseSelE0EEEEEENSI_INS5_IJSJ_SB_SB_EEENS5_IJSB_NSA_ILi0EEES1B_EEEEENS5_IJNS4_10UnderscoreES1E_S1E_EEEEENS4_13SM90_TMA_LOADENS4_14ComposedLayoutINS4_7SwizzleILi2ELi4ELi3EEENS4_25smem_sparse_ptr_flag_bitsILi2ELi8EEENSI_INS5_IJNS5_IJSB_NSA_ILi8EEEEEENS5_IJSJ_SP_EEEEEENS5_IJNS5_IJS1B_SF_EEESM_EEEEEEEvNS4_8identityES1H_NS1I_INS1J_ILi3ELi4ELi3EEENS4_18smem_ptr_flag_bitsILi8EEENSI_INS5_IJS1N_SF_EEENS5_IJSF_SB_EEEEEEEvS1V_EENS_8epilogue10collective6detail29Sm90TmaWarpSpecializedAdapterINS25_15DefaultEpilogueIfNS5_IJSB_llEEES29_NS24_6thread17LinearCombinationIfLi1EffLNS2A_9ScaleType4KindE0ELNS_15FloatRoundStyleE2EfEENS1_15EpilogueDefaultEEEEEvvEEEEvNT_6ParamsE:
	.zero		1920


//--------------------- SYMBOLS --------------------------

	.type		.nv.reservedSmem.offset0,@object
	.size		.nv.reservedSmem.offset0,0x4
